//
// Generated by NVIDIA NVVM Compiler
//
// Compiler Build ID: CL-36424714
// Cuda compilation tools, release 13.0, V13.0.88
// Based on NVVM 20.0.0
//

.version 9.0
.target sm_100
.address_size 64

	// .globl	_Z13GoldChkKernelPdS_i
.global .align 4 .u32 kerrors;
// _ZZ16cuda_dgemm_shmemidPKdS0_dPdE2As has been demoted
// _ZZ16cuda_dgemm_shmemidPKdS0_dPdE2Bs has been demoted

.visible .entry _Z13GoldChkKernelPdS_i(
	.param .u64 .ptr .align 1 _Z13GoldChkKernelPdS_i_param_0,
	.param .u64 .ptr .align 1 _Z13GoldChkKernelPdS_i_param_1,
	.param .u32 _Z13GoldChkKernelPdS_i_param_2
)
{
	.reg .pred 	%p<2>;
	.reg .b32 	%r<12>;
	.reg .b64 	%rd<8>;
	.reg .b64 	%fd<10>;

	ld.param.u64 	%rd1, [_Z13GoldChkKernelPdS_i_param_0];
	ld.param.u64 	%rd2, [_Z13GoldChkKernelPdS_i_param_1];
	ld.param.u32 	%r1, [_Z13GoldChkKernelPdS_i_param_2];
	cvta.to.global.u64 	%rd3, %rd2;
	cvta.to.global.u64 	%rd4, %rd1;
	mov.u32 	%r2, %ctaid.x;
	shl.b32 	%r3, %r2, 4;
	mov.u32 	%r4, %tid.x;
	add.s32 	%r5, %r3, %r4;
	mov.u32 	%r6, %ctaid.y;
	shl.b32 	%r7, %r6, 4;
	mov.u32 	%r8, %tid.y;
	add.s32 	%r9, %r7, %r8;
	mad.lo.s32 	%r10, %r1, %r9, %r5;
	mul.wide.s32 	%rd5, %r10, 8;
	add.s64 	%rd6, %rd4, %rd5;
	ld.global.f64 	%fd1, [%rd6];
	add.s64 	%rd7, %rd3, %rd5;
	ld.global.f64 	%fd2, [%rd7];
	sub.f64 	%fd3, %fd1, %fd2;
	div.rn.f64 	%fd4, %fd3, %fd1;
	abs.f64 	%fd5, %fd4;
	div.rn.f64 	%fd6, %fd3, %fd2;
	abs.f64 	%fd7, %fd6;
	max.f64 	%fd9, %fd5, %fd7;
	setp.leu.f64 	%p1, %fd9, 0d3DDB7CDFD9D7BDBB;
	@%p1 bra 	$L__BB0_2;
	atom.global.add.u32 	%r11, [kerrors], 1;
$L__BB0_2:
	ret;

}
	// .globl	_Z16cuda_dgemm_shmemidPKdS0_dPd
.visible .entry _Z16cuda_dgemm_shmemidPKdS0_dPd(
	.param .u32 _Z16cuda_dgemm_shmemidPKdS0_dPd_param_0,
	.param .f64 _Z16cuda_dgemm_shmemidPKdS0_dPd_param_1,
	.param .u64 .ptr .align 1 _Z16cuda_dgemm_shmemidPKdS0_dPd_param_2,
	.param .u64 .ptr .align 1 _Z16cuda_dgemm_shmemidPKdS0_dPd_param_3,
	.param .f64 _Z16cuda_dgemm_shmemidPKdS0_dPd_param_4,
	.param .u64 .ptr .align 1 _Z16cuda_dgemm_shmemidPKdS0_dPd_param_5
)
{
	.reg .pred 	%p<15>;
	.reg .b32 	%r<94>;
	.reg .b64 	%rd<13>;
	.reg .b64 	%fd<132>;
	// demoted variable
	.shared .align 8 .b8 _ZZ16cuda_dgemm_shmemidPKdS0_dPdE2As[2048];
	// demoted variable
	.shared .align 8 .b8 _ZZ16cuda_dgemm_shmemidPKdS0_dPdE2Bs[2048];
	ld.param.u32 	%r40, [_Z16cuda_dgemm_shmemidPKdS0_dPd_param_0];
	ld.param.f64 	%fd21, [_Z16cuda_dgemm_shmemidPKdS0_dPd_param_1];
	ld.param.u64 	%rd3, [_Z16cuda_dgemm_shmemidPKdS0_dPd_param_2];
	ld.param.u64 	%rd4, [_Z16cuda_dgemm_shmemidPKdS0_dPd_param_3];
	ld.param.f64 	%fd22, [_Z16cuda_dgemm_shmemidPKdS0_dPd_param_4];
	ld.param.u64 	%rd5, [_Z16cuda_dgemm_shmemidPKdS0_dPd_param_5];
	mov.u32 	%r41, %ctaid.x;
	mov.u32 	%r1, %ctaid.y;
	mov.u32 	%r2, %tid.x;
	mov.u32 	%r3, %tid.y;
	mov.u32 	%r4, %ntid.x;
	mul.lo.s32 	%r5, %r40, %r4;
	mul.lo.s32 	%r6, %r5, %r1;
	mul.lo.s32 	%r7, %r4, %r41;
	setp.lt.s32 	%p1, %r40, 1;
	mov.f64 	%fd130, 0d0000000000000000;
	@%p1 bra 	$L__BB1_20;
	shl.b32 	%r43, %r3, 7;
	mov.u32 	%r44, _ZZ16cuda_dgemm_shmemidPKdS0_dPdE2As;
	add.s32 	%r8, %r44, %r43;
	mad.lo.s32 	%r9, %r40, %r3, %r2;
	shl.b32 	%r45, %r2, 3;
	mov.u32 	%r46, _ZZ16cuda_dgemm_shmemidPKdS0_dPdE2Bs;
	add.s32 	%r10, %r46, %r45;
	and.b32  	%r11, %r4, 15;
	and.b32  	%r12, %r4, 7;
	and.b32  	%r13, %r4, 3;
	add.s32 	%r14, %r8, 64;
	add.s32 	%r15, %r6, %r40;
	cvta.to.global.u64 	%rd1, %rd4;
	cvta.to.global.u64 	%rd2, %rd3;
	mov.f64 	%fd130, 0d0000000000000000;
	mov.b32 	%r85, 0;
	mov.u32 	%r86, %r7;
	mov.u32 	%r87, %r6;
$L__BB1_2:
	mad.lo.s32 	%r47, %r1, %r4, %r3;
	mul.lo.s32 	%r19, %r85, %r4;
	add.s32 	%r49, %r19, %r2;
	max.u32 	%r50, %r49, %r47;
	setp.ge.u32 	%p2, %r50, %r40;
	mov.f64 	%fd121, 0d0000000000000000;
	@%p2 bra 	$L__BB1_4;
	add.s32 	%r51, %r9, %r87;
	mul.wide.s32 	%rd6, %r51, 8;
	add.s64 	%rd7, %rd1, %rd6;
	ld.global.f64 	%fd121, [%rd7];
$L__BB1_4:
	add.s32 	%r52, %r7, %r2;
	shl.b32 	%r53, %r2, 3;
	add.s32 	%r54, %r8, %r53;
	st.shared.f64 	[%r54], %fd121;
	add.s32 	%r55, %r19, %r3;
	mov.f64 	%fd122, 0d0000000000000000;
	max.u32 	%r56, %r52, %r55;
	setp.ge.u32 	%p3, %r56, %r40;
	@%p3 bra 	$L__BB1_6;
	add.s32 	%r57, %r9, %r86;
	mul.wide.s32 	%rd8, %r57, 8;
	add.s64 	%rd9, %rd2, %rd8;
	ld.global.f64 	%fd122, [%rd9];
$L__BB1_6:
	setp.lt.u32 	%p4, %r4, 16;
	shl.b32 	%r59, %r3, 7;
	mov.u32 	%r60, _ZZ16cuda_dgemm_shmemidPKdS0_dPdE2Bs;
	add.s32 	%r61, %r60, %r59;
	shl.b32 	%r62, %r2, 3;
	add.s32 	%r63, %r61, %r62;
	st.shared.f64 	[%r63], %fd122;
	bar.sync 	0;
	mov.b32 	%r92, 0;
	@%p4 bra 	$L__BB1_9;
	shl.b32 	%r64, %r2, 3;
	mov.u32 	%r65, _ZZ16cuda_dgemm_shmemidPKdS0_dPdE2Bs;
	add.s32 	%r66, %r64, %r65;
	add.s32 	%r88, %r66, 1024;
	and.b32  	%r67, %r4, -16;
	neg.s32 	%r90, %r67;
	mov.u32 	%r89, %r14;
$L__BB1_8:
	.pragma "nounroll";
	and.b32  	%r92, %r4, 2032;
	ld.shared.f64 	%fd28, [%r89+-64];
	ld.shared.f64 	%fd29, [%r88+-1024];
	fma.rn.f64 	%fd30, %fd28, %fd29, %fd130;
	ld.shared.f64 	%fd31, [%r89+-56];
	ld.shared.f64 	%fd32, [%r88+-896];
	fma.rn.f64 	%fd33, %fd31, %fd32, %fd30;
	ld.shared.f64 	%fd34, [%r89+-48];
	ld.shared.f64 	%fd35, [%r88+-768];
	fma.rn.f64 	%fd36, %fd34, %fd35, %fd33;
	ld.shared.f64 	%fd37, [%r89+-40];
	ld.shared.f64 	%fd38, [%r88+-640];
	fma.rn.f64 	%fd39, %fd37, %fd38, %fd36;
	ld.shared.f64 	%fd40, [%r89+-32];
	ld.shared.f64 	%fd41, [%r88+-512];
	fma.rn.f64 	%fd42, %fd40, %fd41, %fd39;
	ld.shared.f64 	%fd43, [%r89+-24];
	ld.shared.f64 	%fd44, [%r88+-384];
	fma.rn.f64 	%fd45, %fd43, %fd44, %fd42;
	ld.shared.f64 	%fd46, [%r89+-16];
	ld.shared.f64 	%fd47, [%r88+-256];
	fma.rn.f64 	%fd48, %fd46, %fd47, %fd45;
	ld.shared.f64 	%fd49, [%r89+-8];
	ld.shared.f64 	%fd50, [%r88+-128];
	fma.rn.f64 	%fd51, %fd49, %fd50, %fd48;
	ld.shared.f64 	%fd52, [%r89];
	ld.shared.f64 	%fd53, [%r88];
	fma.rn.f64 	%fd54, %fd52, %fd53, %fd51;
	ld.shared.f64 	%fd55, [%r89+8];
	ld.shared.f64 	%fd56, [%r88+128];
	fma.rn.f64 	%fd57, %fd55, %fd56, %fd54;
	ld.shared.f64 	%fd58, [%r89+16];
	ld.shared.f64 	%fd59, [%r88+256];
	fma.rn.f64 	%fd60, %fd58, %fd59, %fd57;
	ld.shared.f64 	%fd61, [%r89+24];
	ld.shared.f64 	%fd62, [%r88+384];
	fma.rn.f64 	%fd63, %fd61, %fd62, %fd60;
	ld.shared.f64 	%fd64, [%r89+32];
	ld.shared.f64 	%fd65, [%r88+512];
	fma.rn.f64 	%fd66, %fd64, %fd65, %fd63;
	ld.shared.f64 	%fd67, [%r89+40];
	ld.shared.f64 	%fd68, [%r88+640];
	fma.rn.f64 	%fd69, %fd67, %fd68, %fd66;
	ld.shared.f64 	%fd70, [%r89+48];
	ld.shared.f64 	%fd71, [%r88+768];
	fma.rn.f64 	%fd72, %fd70, %fd71, %fd69;
	ld.shared.f64 	%fd73, [%r89+56];
	ld.shared.f64 	%fd74, [%r88+896];
	fma.rn.f64 	%fd130, %fd73, %fd74, %fd72;
	add.s32 	%r90, %r90, 16;
	add.s32 	%r89, %r89, 128;
	add.s32 	%r88, %r88, 2048;
	setp.ne.s32 	%p5, %r90, 0;
	@%p5 bra 	$L__BB1_8;
$L__BB1_9:
	setp.eq.s32 	%p6, %r11, 0;
	@%p6 bra 	$L__BB1_19;
	add.s32 	%r68, %r11, -1;
	setp.lt.u32 	%p7, %r68, 7;
	@%p7 bra 	$L__BB1_12;
	shl.b32 	%r69, %r92, 3;
	add.s32 	%r70, %r8, %r69;
	ld.shared.f64 	%fd76, [%r70];
	shl.b32 	%r71, %r92, 7;
	add.s32 	%r72, %r10, %r71;
	ld.shared.f64 	%fd77, [%r72];
	fma.rn.f64 	%fd78, %fd76, %fd77, %fd130;
	ld.shared.f64 	%fd79, [%r70+8];
	ld.shared.f64 	%fd80, [%r72+128];
	fma.rn.f64 	%fd81, %fd79, %fd80, %fd78;
	ld.shared.f64 	%fd82, [%r70+16];
	ld.shared.f64 	%fd83, [%r72+256];
	fma.rn.f64 	%fd84, %fd82, %fd83, %fd81;
	ld.shared.f64 	%fd85, [%r70+24];
	ld.shared.f64 	%fd86, [%r72+384];
	fma.rn.f64 	%fd87, %fd85, %fd86, %fd84;
	ld.shared.f64 	%fd88, [%r70+32];
	ld.shared.f64 	%fd89, [%r72+512];
	fma.rn.f64 	%fd90, %fd88, %fd89, %fd87;
	ld.shared.f64 	%fd91, [%r70+40];
	ld.shared.f64 	%fd92, [%r72+640];
	fma.rn.f64 	%fd93, %fd91, %fd92, %fd90;
	ld.shared.f64 	%fd94, [%r70+48];
	ld.shared.f64 	%fd95, [%r72+768];
	fma.rn.f64 	%fd96, %fd94, %fd95, %fd93;
	ld.shared.f64 	%fd97, [%r70+56];
	ld.shared.f64 	%fd98, [%r72+896];
	fma.rn.f64 	%fd130, %fd97, %fd98, %fd96;
	add.s32 	%r92, %r92, 8;
$L__BB1_12:
	setp.eq.s32 	%p8, %r12, 0;
	@%p8 bra 	$L__BB1_19;
	add.s32 	%r73, %r12, -1;
	setp.lt.u32 	%p9, %r73, 3;
	@%p9 bra 	$L__BB1_15;
	shl.b32 	%r74, %r92, 3;
	add.s32 	%r75, %r8, %r74;
	ld.shared.f64 	%fd100, [%r75];
	shl.b32 	%r76, %r92, 7;
	add.s32 	%r77, %r10, %r76;
	ld.shared.f64 	%fd101, [%r77];
	fma.rn.f64 	%fd102, %fd100, %fd101, %fd130;
	ld.shared.f64 	%fd103, [%r75+8];
	ld.shared.f64 	%fd104, [%r77+128];
	fma.rn.f64 	%fd105, %fd103, %fd104, %fd102;
	ld.shared.f64 	%fd106, [%r75+16];
	ld.shared.f64 	%fd107, [%r77+256];
	fma.rn.f64 	%fd108, %fd106, %fd107, %fd105;
	ld.shared.f64 	%fd109, [%r75+24];
	ld.shared.f64 	%fd110, [%r77+384];
	fma.rn.f64 	%fd130, %fd109, %fd110, %fd108;
	add.s32 	%r92, %r92, 4;
$L__BB1_15:
	setp.eq.s32 	%p10, %r13, 0;
	@%p10 bra 	$L__BB1_19;
	setp.eq.s32 	%p11, %r13, 1;
	shl.b32 	%r78, %r92, 3;
	add.s32 	%r34, %r8, %r78;
	ld.shared.f64 	%fd111, [%r34];
	shl.b32 	%r79, %r92, 7;
	add.s32 	%r35, %r10, %r79;
	ld.shared.f64 	%fd112, [%r35];
	fma.rn.f64 	%fd130, %fd111, %fd112, %fd130;
	@%p11 bra 	$L__BB1_19;
	setp.eq.s32 	%p12, %r13, 2;
	ld.shared.f64 	%fd113, [%r34+8];
	ld.shared.f64 	%fd114, [%r35+128];
	fma.rn.f64 	%fd130, %fd113, %fd114, %fd130;
	@%p12 bra 	$L__BB1_19;
	ld.shared.f64 	%fd115, [%r34+16];
	ld.shared.f64 	%fd116, [%r35+256];
	fma.rn.f64 	%fd130, %fd115, %fd116, %fd130;
$L__BB1_19:
	bar.sync 	0;
	add.s32 	%r87, %r87, %r4;
	add.s32 	%r86, %r86, %r5;
	add.s32 	%r85, %r85, 1;
	setp.lt.s32 	%p13, %r87, %r15;
	@%p13 bra 	$L__BB1_2;
$L__BB1_20:
	add.s32 	%r39, %r7, %r2;
	mad.lo.s32 	%r80, %r1, %r4, %r3;
	max.u32 	%r82, %r39, %r80;
	setp.ge.u32 	%p14, %r82, %r40;
	@%p14 bra 	$L__BB1_22;
	mad.lo.s32 	%r83, %r40, %r3, %r39;
	add.s32 	%r84, %r83, %r6;
	cvta.to.global.u64 	%rd10, %rd5;
	mul.wide.s32 	%rd11, %r84, 8;
	add.s64 	%rd12, %rd10, %rd11;
	ld.global.f64 	%fd117, [%rd12];
	mul.f64 	%fd118, %fd22, %fd117;
	fma.rn.f64 	%fd119, %fd21, %fd130, %fd118;
	st.global.f64 	[%rd12], %fd119;
$L__BB1_22:
	ret;

}


// ===== COMPILED SASS (sm_100) =====

	.target	sm_100

	.elftype	@"ET_EXEC"


//--------------------- .note.nv.tkinfo           --------------------------
	.section	.note.nv.tkinfo,"",@"SHT_NOTE"
	.sectionflags	@"SHF_NOTE_NV_TKINFO"
	.tkinfo
        /*0018*/ 	.word	0x00000002
        /*0030*/ 	.string	""
        /*0030*/ 	.string	"ptxas"
        /*0030*/ 	.string	"Cuda compilation tools, release 13.0, V13.0.88"
        /*0030*/ 	.string	"Build cuda_13.0.r13.0/compiler.36424714_0"
        /*0030*/ 	.string	"-arch sm_100 -m 64 "



//--------------------- .note.nv.cuinfo           --------------------------
	.section	.note.nv.cuinfo,"",@"SHT_NOTE"
	.sectionflags	@"SHF_NOTE_NV_CUINFO"
        /*0018*/ 	.short	0x0002
        /*001a*/ 	.short	0x0064
        /*001c*/ 	.short	0x0082
	.zero		2


//--------------------- .nv.info                  --------------------------
	.section	.nv.info,"",@"SHT_CUDA_INFO"
	.align	4


	//----- nvinfo : EIATTR_REGCOUNT
	.align		4
        /*0000*/ 	.byte	0x04, 0x2f
        /*0002*/ 	.short	(.L_2 - .L_1)
	.align		4
.L_1:
        /*0004*/ 	.word	index@(_Z13GoldChkKernelPdS_i)
        /*0008*/ 	.word	0x0000001e


	//----- nvinfo : EIATTR_FRAME_SIZE
	.align		4
.L_2:
        /*000c*/ 	.byte	0x04, 0x11
        /*000e*/ 	.short	(.L_4 - .L_3)
	.align		4
.L_3:
        /*0010*/ 	.word	index@($__internal_0_$__cuda_sm20_div_rn_f64_full)
        /*0014*/ 	.word	0x00000000


	//----- nvinfo : EIATTR_FRAME_SIZE
	.align		4
.L_4:
        /*0018*/ 	.byte	0x04, 0x11
        /*001a*/ 	.short	(.L_6 - .L_5)
	.align		4
.L_5:
        /*001c*/ 	.word	index@(_Z13GoldChkKernelPdS_i)
        /*0020*/ 	.word	0x00000000


	//----- nvinfo : EIATTR_REGCOUNT
	.align		4
.L_6:
        /*0024*/ 	.byte	0x04, 0x2f
        /*0026*/ 	.short	(.L_8 - .L_7)
	.align		4
.L_7:
        /*0028*/ 	.word	index@(_Z16cuda_dgemm_shmemidPKdS0_dPd)
        /*002c*/ 	.word	0x00000028


	//----- nvinfo : EIATTR_FRAME_SIZE
	.align		4
.L_8:
        /*0030*/ 	.byte	0x04, 0x11
        /*0032*/ 	.short	(.L_10 - .L_9)
	.align		4
.L_9:
        /*0034*/ 	.word	index@(_Z16cuda_dgemm_shmemidPKdS0_dPd)
        /*0038*/ 	.word	0x00000000


	//----- nvinfo : EIATTR_MIN_STACK_SIZE
	.align		4
.L_10:
        /*003c*/ 	.byte	0x04, 0x12
        /*003e*/ 	.short	(.L_12 - .L_11)
	.align		4
.L_11:
        /*0040*/ 	.word	index@(_Z16cuda_dgemm_shmemidPKdS0_dPd)
        /*0044*/ 	.word	0x00000000


	//----- nvinfo : EIATTR_MIN_STACK_SIZE
	.align		4
.L_12:
        /*0048*/ 	.byte	0x04, 0x12
        /*004a*/ 	.short	(.L_14 - .L_13)
	.align		4
.L_13:
        /*004c*/ 	.word	index@(_Z13GoldChkKernelPdS_i)
        /*0050*/ 	.word	0x00000000
.L_14:


//--------------------- .nv.compat                --------------------------
	.section	.nv.compat,"",@"SHT_CUDA_COMPAT_INFO"
	.align	4
        /*0000*/ 	.byte	0x02, 0x09, 0x00, 0x00, 0x02, 0x02, 0x01, 0x00, 0x02, 0x05, 0x05, 0x00, 0x03, 0x07, 0x01, 0x01
        /*0010*/ 	.byte	0x02, 0x03, 0x00, 0x00, 0x02, 0x06, 0x01, 0x00, 0x04, 0x0b, 0x08, 0x00, 0x01, 0x00, 0x00, 0x00
        /*0020*/ 	.byte	0x00, 0x00, 0x00, 0x00


//--------------------- .nv.info._Z16cuda_dgemm_shmemidPKdS0_dPd --------------------------
	.section	.nv.info._Z16cuda_dgemm_shmemidPKdS0_dPd,"",@"SHT_CUDA_INFO"
	.sectionflags	@""
	.align	4


	//----- nvinfo : EIATTR_CUDA_API_VERSION
	.align		4
        /*0000*/ 	.byte	0x04, 0x37
        /*0002*/ 	.short	(.L_16 - .L_15)
.L_15:
        /*0004*/ 	.word	0x00000082


	//----- nvinfo : EIATTR_KPARAM_INFO
	.align		4
.L_16:
        /*0008*/ 	.byte	0x04, 0x17
        /*000a*/ 	.short	(.L_18 - .L_17)
.L_17:
        /*000c*/ 	.word	0x00000000
        /*0010*/ 	.short	0x0005
        /*0012*/ 	.short	0x0028
        /*0014*/ 	.byte	0x00, 0xf5, 0x21, 0x00


	//----- nvinfo : EIATTR_KPARAM_INFO
	.align		4
.L_18:
        /*0018*/ 	.byte	0x04, 0x17
        /*001a*/ 	.short	(.L_20 - .L_19)
.L_19:
        /*001c*/ 	.word	0x00000000
        /*0020*/ 	.short	0x0004
        /*0022*/ 	.short	0x0020
        /*0024*/ 	.byte	0x00, 0xf0, 0x21, 0x00


	//----- nvinfo : EIATTR_KPARAM_INFO
	.align		4
.L_20:
        /*0028*/ 	.byte	0x04, 0x17
        /*002a*/ 	.short	(.L_22 - .L_21)
.L_21:
        /*002c*/ 	.word	0x00000000
        /*0030*/ 	.short	0x0003
        /*0032*/ 	.short	0x0018
        /*0034*/ 	.byte	0x00, 0xf5, 0x21, 0x00


	//----- nvinfo : EIATTR_KPARAM_INFO
	.align		4
.L_22:
        /*0038*/ 	.byte	0x04, 0x17
        /*003a*/ 	.short	(.L_24 - .L_23)
.L_23:
        /*003c*/ 	.word	0x00000000
        /*0040*/ 	.short	0x0002
        /*0042*/ 	.short	0x0010
        /*0044*/ 	.byte	0x00, 0xf5, 0x21, 0x00


	//----- nvinfo : EIATTR_KPARAM_INFO
	.align		4
.L_24:
        /*0048*/ 	.byte	0x04, 0x17
        /*004a*/ 	.short	(.L_26 - .L_25)
.L_25:
        /*004c*/ 	.word	0x00000000
        /*0050*/ 	.short	0x0001
        /*0052*/ 	.short	0x0008
        /*0054*/ 	.byte	0x00, 0xf0, 0x21, 0x00


	//----- nvinfo : EIATTR_KPARAM_INFO
	.align		4
.L_26:
        /*0058*/ 	.byte	0x04, 0x17
        /*005a*/ 	.short	(.L_28 - .L_27)
.L_27:
        /*005c*/ 	.word	0x00000000
        /*0060*/ 	.short	0x0000
        /*0062*/ 	.short	0x0000
        /*0064*/ 	.byte	0x00, 0xf0, 0x11, 0x00


	//----- nvinfo : EIATTR_SPARSE_MMA_MASK
	.align		4
.L_28:
        /*0068*/ 	.byte	0x03, 0x50
        /*006a*/ 	.short	0x0000


	//----- nvinfo : EIATTR_MAXREG_COUNT
	.align		4
        /*006c*/ 	.byte	0x03, 0x1b
        /*006e*/ 	.short	0x00ff


	//----- nvinfo : EIATTR_NUM_BARRIERS
	.align		4
        /*0070*/ 	.byte	0x02, 0x4c
        /*0072*/ 	.byte	0x01
	.zero		1


	//----- nvinfo : EIATTR_MERCURY_ISA_VERSION
	.align		4
        /*0074*/ 	.byte	0x03, 0x5f
        /*0076*/ 	.short	0x0101


	//----- nvinfo : EIATTR_VRC_CTA_INIT_COUNT
	.align		4
        /*0078*/ 	.byte	0x02, 0x4a
	.zero		1
	.zero		1


	//----- nvinfo : EIATTR_EXIT_INSTR_OFFSETS
	.align		4
        /*007c*/ 	.byte	0x04, 0x1c
        /*007e*/ 	.short	(.L_30 - .L_29)


	//   ....[0]....
.L_29:
        /*0080*/ 	.word	0x00000b70


	//   ....[1]....
        /*0084*/ 	.word	0x00000c30


	//----- nvinfo : EIATTR_CBANK_PARAM_SIZE
	.align		4
.L_30:
        /*0088*/ 	.byte	0x03, 0x19
        /*008a*/ 	.short	0x0030


	//----- nvinfo : EIATTR_PARAM_CBANK
	.align		4
        /*008c*/ 	.byte	0x04, 0x0a
        /*008e*/ 	.short	(.L_32 - .L_31)
	.align		4
.L_31:
        /*0090*/ 	.word	index@(.nv.constant0._Z16cuda_dgemm_shmemidPKdS0_dPd)
        /*0094*/ 	.short	0x0380
        /*0096*/ 	.short	0x0030


	//----- nvinfo : EIATTR_SW_WAR
	.align		4
.L_32:
        /*0098*/ 	.byte	0x04, 0x36
        /*009a*/ 	.short	(.L_34 - .L_33)
.L_33:
        /*009c*/ 	.word	0x00000008
.L_34:


//--------------------- .nv.info._Z13GoldChkKernelPdS_i --------------------------
	.section	.nv.info._Z13GoldChkKernelPdS_i,"",@"SHT_CUDA_INFO"
	.sectionflags	@""
	.align	4


	//----- nvinfo : EIATTR_CUDA_API_VERSION
	.align		4
        /*0000*/ 	.byte	0x04, 0x37
        /*0002*/ 	.short	(.L_36 - .L_35)
.L_35:
        /*0004*/ 	.word	0x00000082


	//----- nvinfo : EIATTR_KPARAM_INFO
	.align		4
.L_36:
        /*0008*/ 	.byte	0x04, 0x17
        /*000a*/ 	.short	(.L_38 - .L_37)
.L_37:
        /*000c*/ 	.word	0x00000000
        /*0010*/ 	.short	0x0002
        /*0012*/ 	.short	0x0010
        /*0014*/ 	.byte	0x00, 0xf0, 0x11, 0x00


	//----- nvinfo : EIATTR_KPARAM_INFO
	.align		4
.L_38:
        /*0018*/ 	.byte	0x04, 0x17
        /*001a*/ 	.short	(.L_40 - .L_39)
.L_39:
        /*001c*/ 	.word	0x00000000
        /*0020*/ 	.short	0x0001
        /*0022*/ 	.short	0x0008
        /*0024*/ 	.byte	0x00, 0xf5, 0x21, 0x00


	//----- nvinfo : EIATTR_KPARAM_INFO
	.align		4
.L_40:
        /*0028*/ 	.byte	0x04, 0x17
        /*002a*/ 	.short	(.L_42 - .L_41)
.L_41:
        /*002c*/ 	.word	0x00000000
        /*0030*/ 	.short	0x0000
        /*0032*/ 	.short	0x0000
        /*0034*/ 	.byte	0x00, 0xf5, 0x21, 0x00


	//----- nvinfo : EIATTR_SPARSE_MMA_MASK
	.align		4
.L_42:
        /*0038*/ 	.byte	0x03, 0x50
        /*003a*/ 	.short	0x0000


	//----- nvinfo : EIATTR_MAXREG_COUNT
	.align		4
        /*003c*/ 	.byte	0x03, 0x1b
        /*003e*/ 	.short	0x00ff


	//----- nvinfo : EIATTR_MERCURY_ISA_VERSION
	.align		4
        /*0040*/ 	.byte	0x03, 0x5f
        /*0042*/ 	.short	0x0101


	//----- nvinfo : EIATTR_INT_WARP_WIDE_INSTR_OFFSETS
	.align		4
        /*0044*/ 	.byte	0x04, 0x31
        /*0046*/ 	.short	(.L_44 - .L_43)


	//   ....[0]....
.L_43:
        /*0048*/ 	.word	0x000004e0


	//----- nvinfo : EIATTR_VRC_CTA_INIT_COUNT
	.align		4
.L_44:
        /*004c*/ 	.byte	0x02, 0x4a
	.zero		1
	.zero		1


	//----- nvinfo : EIATTR_EXIT_INSTR_OFFSETS
	.align		4
        /*0050*/ 	.byte	0x04, 0x1c
        /*0052*/ 	.short	(.L_46 - .L_45)


	//   ....[0]....
.L_45:
        /*0054*/ 	.word	0x000004b0


	//   ....[1]....
        /*0058*/ 	.word	0x00000530


	//----- nvinfo : EIATTR_CRS_STACK_SIZE
	.align		4
.L_46:
        /*005c*/ 	.byte	0x04, 0x1e
        /*005e*/ 	.short	(.L_48 - .L_47)
.L_47:
        /*0060*/ 	.word	0x00000000


	//----- nvinfo : EIATTR_CBANK_PARAM_SIZE
	.align		4
.L_48:
        /*0064*/ 	.byte	0x03, 0x19
        /*0066*/ 	.short	0x0014


	//----- nvinfo : EIATTR_PARAM_CBANK
	.align		4
        /*0068*/ 	.byte	0x04, 0x0a
        /*006a*/ 	.short	(.L_50 - .L_49)
	.align		4
.L_49:
        /*006c*/ 	.word	index@(.nv.constant0._Z13GoldChkKernelPdS_i)
        /*0070*/ 	.short	0x0380
        /*0072*/ 	.short	0x0014


	//----- nvinfo : EIATTR_SW_WAR
	.align		4
.L_50:
        /*0074*/ 	.byte	0x04, 0x36
        /*0076*/ 	.short	(.L_52 - .L_51)
.L_51:
        /*0078*/ 	.word	0x00000008
.L_52:


//--------------------- .nv.callgraph             --------------------------
	.section	.nv.callgraph,"",@"SHT_CUDA_CALLGRAPH"
	.align	4
	.sectionentsize	8
	.align		4
        /*0000*/ 	.word	0x00000000
	.align		4
        /*0004*/ 	.word	0xffffffff
	.align		4
        /*0008*/ 	.word	0x00000000
	.align		4
        /*000c*/ 	.word	0xfffffffe
	.align		4
        /*0010*/ 	.word	0x00000000
	.align		4
        /*0014*/ 	.word	0xfffffffd
	.align		4
        /*0018*/ 	.word	0x00000000
	.align		4
        /*001c*/ 	.word	0xfffffffc


//--------------------- .nv.constant4             --------------------------
	.section	.nv.constant4,"a",@progbits
	.align	8
	.align		8
.nv.constant4:
        /*0000*/ 	.dword	kerrors


//--------------------- .text._Z16cuda_dgemm_shmemidPKdS0_dPd --------------------------
	.section	.text._Z16cuda_dgemm_shmemidPKdS0_dPd,"ax",@progbits
	.align	128
        .global         _Z16cuda_dgemm_shmemidPKdS0_dPd
        .type           _Z16cuda_dgemm_shmemidPKdS0_dPd,@function
        .size           _Z16cuda_dgemm_shmemidPKdS0_dPd,(.L_x_19 - _Z16cuda_dgemm_shmemidPKdS0_dPd)
        .other          _Z16cuda_dgemm_shmemidPKdS0_dPd,@"STO_CUDA_ENTRY STV_DEFAULT"
_Z16cuda_dgemm_shmemidPKdS0_dPd:
.text._Z16cuda_dgemm_shmemidPKdS0_dPd:
[----:B------:R-:W-:Y:S01]  /*0000*/  LDC R1, c[0x0][0x37c] ;  /* 0x0000df00ff017b82 */ /* 0x000fe20000000800 */
[----:B------:R-:W0:Y:S07]  /*0010*/  LDCU UR10, c[0x0][0x380] ;  /* 0x00007000ff0a77ac */ /* 0x000e2e0008000800 */
[----:B------:R-:W1:Y:S01]  /*0020*/  LDC R0, c[0x0][0x360] ;  /* 0x0000d800ff007b82 */ /* 0x000e620000000800 */
[----:B------:R-:W2:Y:S01]  /*0030*/  S2R R2, SR_TID.X ;  /* 0x0000000000027919 */ /* 0x000ea20000002100 */
[----:B------:R-:W-:Y:S01]  /*0040*/  CS2R R28, SRZ ;  /* 0x00000000001c7805 */ /* 0x000fe2000001ff00 */
[----:B------:R-:W3:Y:S01]  /*0050*/  LDCU.64 UR8, c[0x0][0x358] ;  /* 0x00006b00ff0877ac */ /* 0x000ee20008000a00 */
[----:B------:R-:W4:Y:S04]  /*0060*/  S2R R3, SR_TID.Y ;  /* 0x0000000000037919 */ /* 0x000f280000002200 */
[----:B------:R-:W5:Y:S08]  /*0070*/  S2UR UR4, SR_CTAID.X ;  /* 0x00000000000479c3 */ /* 0x000f700000002500 */
[----:B------:R-:W3:Y:S01]  /*0080*/  S2UR UR7, SR_CTAID.Y ;  /* 0x00000000000779c3 */ /* 0x000ee20000002600 */
[----:B0-----:R-:W-:-:S02]  /*0090*/  UISETP.GE.AND UP0, UPT, UR10, 0x1, UPT ;  /* 0x000000010a00788c */ /* 0x001fc4000bf06270 */
[C---:B-1----:R-:W-:Y:S02]  /*00a0*/  IMAD R25, R0.reuse, UR10, RZ ;  /* 0x0000000a00197c24 */ /* 0x042fe4000f8e02ff */
[----:B-----5:R-:W-:Y:S02]  /*00b0*/  IMAD R23, R0, UR4, RZ ;  /* 0x0000000400177c24 */ /* 0x020fe4000f8e02ff */
[----:B---3--:R-:W-:-:S03]  /*00c0*/  IMAD R5, R25, UR7, RZ ;  /* 0x0000000719057c24 */ /* 0x008fc6000f8e02ff */
[----:B--2-4-:R-:W-:Y:S05]  /*00d0*/  BRA.U !UP0, `(.L_x_0) ;  /* 0x0000000908947547 */ /* 0x014fea000b800000 */
[----:B------:R-:W0:Y:S01]  /*00e0*/  S2UR UR6, SR_CgaCtaId ;  /* 0x00000000000679c3 */ /* 0x000e220000008800 */
[----:B------:R-:W-:Y:S01]  /*00f0*/  UMOV UR4, 0x400 ;  /* 0x0000040000047882 */ /* 0x000fe20000000000 */
[----:B------:R-:W-:Y:S01]  /*0100*/  VIADD R4, R5, UR10 ;  /* 0x0000000a05047c36 */ /* 0x000fe20008000000 */
[----:B------:R-:W-:Y:S01]  /*0110*/  UIADD3 UR5, UPT, UPT, UR4, 0x800, URZ ;  /* 0x0000080004057890 */ /* 0x000fe2000fffe0ff */
[----:B------:R-:W-:Y:S01]  /*0120*/  IMAD R20, R3, UR10, R2 ;  /* 0x0000000a03147c24 */ /* 0x000fe2000f8e0202 */
[C---:B------:R-:W-:Y:S01]  /*0130*/  LOP3.LUT R18, R0.reuse, 0xf, RZ, 0xc0, !PT ;  /* 0x0000000f00127812 */ /* 0x040fe200078ec0ff */
[----:B------:R-:W-:Y:S01]  /*0140*/  IMAD.MOV.U32 R6, RZ, RZ, R23 ;  /* 0x000000ffff067224 */ /* 0x000fe200078e0017 */
[C---:B------:R-:W-:Y:S02]  /*0150*/  LOP3.LUT R17, R0.reuse, 0x7, RZ, 0xc0, !PT ;  /* 0x0000000700117812 */ /* 0x040fe400078ec0ff */
[----:B------:R-:W-:Y:S02]  /*0160*/  CS2R R28, SRZ ;  /* 0x00000000001c7805 */ /* 0x000fe4000001ff00 */
[----:B------:R-:W-:Y:S01]  /*0170*/  LOP3.LUT R16, R0, 0x3, RZ, 0xc0, !PT ;  /* 0x0000000300107812 */ /* 0x000fe200078ec0ff */
[----:B0-----:R-:W-:-:S02]  /*0180*/  ULEA UR4, UR6, UR4, 0x18 ;  /* 0x0000000406047291 */ /* 0x001fc4000f8ec0ff */
[----:B------:R-:W-:-:S04]  /*0190*/  ULEA UR5, UR6, UR5, 0x18 ;  /* 0x0000000506057291 */ /* 0x000fc8000f8ec0ff */
[----:B------:R-:W-:Y:S01]  /*01a0*/  LEA R21, R3, UR4, 0x7 ;  /* 0x0000000403157c11 */ /* 0x000fe2000f8e38ff */
[----:B------:R-:W-:Y:S01]  /*01b0*/  UMOV UR4, URZ ;  /* 0x000000ff00047c82 */ /* 0x000fe20008000000 */
[----:B------:R-:W-:-:S03]  /*01c0*/  LEA R19, R2, UR5, 0x3 ;  /* 0x0000000502137c11 */ /* 0x000fc6000f8e18ff */
[----:B------:R-:W-:-:S07]  /*01d0*/  VIADD R7, R21, 0x40 ;  /* 0x0000004015077836 */ /* 0x000fce0000000000 */
.L_x_6:
[----:B0-----:R-:W0:Y:S01]  /*01e0*/  LDCU UR10, c[0x0][0x380] ;  /* 0x00007000ff0a77ac */ /* 0x001e220008000800 */
[C---:B------:R-:W-:Y:S01]  /*01f0*/  IMAD R10, R0.reuse, UR4, RZ ;  /* 0x00000004000a7c24 */ /* 0x040fe2000f8e02ff */
[----:B------:R-:W-:Y:S01]  /*0200*/  CS2R R14, SRZ ;  /* 0x00000000000e7805 */ /* 0x000fe2000001ff00 */
[--C-:B------:R-:W-:Y:S02]  /*0210*/  IMAD R9, R0, UR7, R3.reuse ;  /* 0x0000000700097c24 */ /* 0x100fe4000f8e0203 */
[----:B------:R-:W-:-:S03]  /*0220*/  IMAD.IADD R8, R10, 0x1, R3 ;  /* 0x000000010a087824 */ /* 0x000fc600078e0203 */
[-C--:B------:R-:W-:Y:S02]  /*0230*/  VIADDMNMX.U32 R9, R10, R2.reuse, R9, !PT ;  /* 0x000000020a097246 */ /* 0x080fe40007800009 */
[----:B------:R-:W-:Y:S02]  /*0240*/  VIADDMNMX.U32 R8, R23, R2, R8, !PT ;  /* 0x0000000217087246 */ /* 0x000fe40007800008 */
[----:B0-----:R-:W-:Y:S02]  /*0250*/  ISETP.GE.U32.AND P0, PT, R9, UR10, PT ;  /* 0x0000000a09007c0c */ /* 0x001fe4000bf06070 */
[----:B------:R-:W-:-:S11]  /*0260*/  ISETP.GE.U32.AND P1, PT, R8, UR10, PT ;  /* 0x0000000a08007c0c */ /* 0x000fd6000bf26070 */
[----:B------:R-:W0:Y:S01]  /*0270*/  @!P0 LDC.64 R12, c[0x0][0x398] ;  /* 0x0000e600ff0c8b82 */ /* 0x000e220000000a00 */
[C---:B------:R-:W-:Y:S01]  /*0280*/  @!P0 IADD3 R11, PT, PT, R20.reuse, R5, RZ ;  /* 0x00000005140b8210 */ /* 0x040fe20007ffe0ff */
[----:B------:R-:W-:-:S06]  /*0290*/  @!P1 IMAD.IADD R27, R20, 0x1, R6 ;  /* 0x00000001141b9824 */ /* 0x000fcc00078e0206 */
[----:B------:R-:W1:Y:S01]  /*02a0*/  @!P1 LDC.64 R8, c[0x0][0x390] ;  /* 0x0000e400ff089b82 */ /* 0x000e620000000a00 */
[----:B0-----:R-:W-:Y:S01]  /*02b0*/  @!P0 IMAD.WIDE R12, R11, 0x8, R12 ;  /* 0x000000080b0c8825 */ /* 0x001fe200078e020c */
[----:B------:R-:W-:-:S04]  /*02c0*/  CS2R R10, SRZ ;  /* 0x00000000000a7805 */ /* 0x000fc8000001ff00 */
[----:B------:R-:W2:Y:S01]  /*02d0*/  @!P0 LDG.E.64 R14, desc[UR8][R12.64] ;  /* 0x000000080c0e8981 */ /* 0x000ea2000c1e1b00 */
[----:B-1----:R-:W-:-:S05]  /*02e0*/  @!P1 IMAD.WIDE R8, R27, 0x8, R8 ;  /* 0x000000081b089825 */ /* 0x002fca00078e0208 */
[----:B------:R-:W3:Y:S01]  /*02f0*/  @!P1 LDG.E.64 R10, desc[UR8][R8.64] ;  /* 0x00000008080a9981 */ /* 0x000ee2000c1e1b00 */
[----:B------:R-:W0:Y:S01]  /*0300*/  S2UR UR6, SR_CgaCtaId ;  /* 0x00000000000679c3 */ /* 0x000e220000008800 */
[----:B------:R-:W-:Y:S02]  /*0310*/  UMOV UR5, 0x400 ;  /* 0x0000040000057882 */ /* 0x000fe40000000000 */
[----:B------:R-:W-:Y:S01]  /*0320*/  UIADD3 UR5, UPT, UPT, UR5, 0x800, URZ ;  /* 0x0000080005057890 */ /* 0x000fe2000fffe0ff */
[----:B------:R-:W-:Y:S01]  /*0330*/  ISETP.GE.U32.AND P0, PT, R0, 0x10, PT ;  /* 0x000000100000780c */ /* 0x000fe20003f06070 */
[----:B------:R-:W-:Y:S02]  /*0340*/  IMAD R27, R2, 0x8, R21 ;  /* 0x00000008021b7824 */ /* 0x000fe400078e0215 */
[----:B------:R-:W-:Y:S01]  /*0350*/  HFMA2 R22, -RZ, RZ, 0, 0 ;  /* 0x00000000ff167431 */ /* 0x000fe200000001ff */
[----:B0-----:R-:W-:-:S06]  /*0360*/  ULEA UR5, UR6, UR5, 0x18 ;  /* 0x0000000506057291 */ /* 0x001fcc000f8ec0ff */
[----:B------:R-:W-:-:S05]  /*0370*/  LEA R31, R3, UR5, 0x7 ;  /* 0x00000005031f7c11 */ /* 0x000fca000f8e38ff */
[----:B------:R-:W-:Y:S01]  /*0380*/  IMAD R31, R2, 0x8, R31 ;  /* 0x00000008021f7824 */ /* 0x000fe200078e021f */
[----:B--2---:R0:W-:Y:S04]  /*0390*/  STS.64 [R27], R14 ;  /* 0x0000000e1b007388 */ /* 0x0041e80000000a00 */
[----:B---3--:R0:W-:Y:S01]  /*03a0*/  STS.64 [R31], R10 ;  /* 0x0000000a1f007388 */ /* 0x0081e20000000a00 */
[----:B------:R-:W-:Y:S06]  /*03b0*/  BAR.SYNC.DEFER_BLOCKING 0x0 ;  /* 0x0000000000007b1d */ /* 0x000fec0000010000 */
[----:B------:R-:W-:Y:S05]  /*03c0*/  @!P0 BRA `(.L_x_1) ;  /* 0x0000000000cc8947 */ /* 0x000fea0003800000 */
[----:B------:R-:W-:Y:S01]  /*03d0*/  LOP3.LUT R26, R0, 0xfffffff0, RZ, 0xc0, !PT ;  /* 0xfffffff0001a7812 */ /* 0x000fe200078ec0ff */
[----:B------:R-:W-:Y:S01]  /*03e0*/  IMAD.MOV.U32 R24, RZ, RZ, R7 ;  /* 0x000000ffff187224 */ /* 0x000fe200078e0007 */
[----:B------:R-:W-:Y:S02]  /*03f0*/  LEA R19, R2, UR5, 0x3 ;  /* 0x0000000502137c11 */ /* 0x000fe4000f8e18ff */
[----:B------:R-:W-:Y:S01]  /*0400*/  LOP3.LUT R22, R0, 0x7f0, RZ, 0xc0, !PT ;  /* 0x000007f000167812 */ /* 0x000fe200078ec0ff */
[----:B------:R-:W-:Y:S02]  /*0410*/  IMAD.MOV R26, RZ, RZ, -R26 ;  /* 0x000000ffff1a7224 */ /* 0x000fe400078e0a1a */
[----:B0-----:R-:W-:-:S07]  /*0420*/  VIADD R27, R19, 0x400 ;  /* 0x00000400131b7836 */ /* 0x001fce0000000000 */
.L_x_2:
[----:B------:R-:W-:Y:S01]  /*0430*/  LDS.64 R8, [R27+-0x400] ;  /* 0xfffc00001b087984 */ /* 0x000fe20000000a00 */
[----:B------:R-:W-:-:S03]  /*0440*/  IADD3 R26, PT, PT, R26, 0x10, RZ ;  /* 0x000000101a1a7810 */ /* 0x000fc60007ffe0ff */
[----:B------:R-:W0:Y:S01]  /*0450*/  LDS.128 R12, [R24+-0x40] ;  /* 0xffffc000180c7984 */ /* 0x000e220000000c00 */
[----:B------:R-:W-:-:S03]  /*0460*/  ISETP.NE.AND P0, PT, R26, RZ, PT ;  /* 0x000000ff1a00720c */ /* 0x000fc60003f05270 */
[----:B------:R-:W1:Y:S04]  /*0470*/  LDS.64 R32, [R27+-0x380] ;  /* 0xfffc80001b207984 */ /* 0x000e680000000a00 */
[----:B------:R-:W-:Y:S01]  /*0480*/  LDS.64 R30, [R27+-0x300] ;  /* 0xfffd00001b1e7984 */ /* 0x000fe20000000a00 */
[----:B0-----:R-:W-:-:S03]  /*0490*/  DFMA R12, R12, R8, R28 ;  /* 0x000000080c0c722b */ /* 0x001fc6000000001c */
[----:B------:R-:W0:Y:S04]  /*04a0*/  LDS.128 R8, [R24+-0x30] ;  /* 0xffffd00018087984 */ /* 0x000e280000000c00 */
[----:B------:R-:W2:Y:S01]  /*04b0*/  LDS.64 R28, [R27+-0x280] ;  /* 0xfffd80001b1c7984 */ /* 0x000ea20000000a00 */
[----:B-1----:R-:W-:-:S03]  /*04c0*/  DFMA R14, R32, R14, R12 ;  /* 0x0000000e200e722b */ /* 0x002fc6000000000c */
[----:B------:R-:W-:Y:S05]  /*04d0*/  LDS.64 R32, [R27+-0x200] ;  /* 0xfffe00001b207984 */ /* 0x000fea0000000a00 */
[----:B0-----:R-:W-:Y:S02]  /*04e0*/  DFMA R8, R8, R30, R14 ;  /* 0x0000001e0808722b */ /* 0x001fe4000000000e */
[----:B------:R-:W0:Y:S04]  /*04f0*/  LDS.128 R12, [R24+-0x20] ;  /* 0xffffe000180c7984 */ /* 0x000e280000000c00 */
[----:B------:R-:W-:Y:S02]  /*0500*/  LDS.64 R30, [R27+-0x100] ;  /* 0xffff00001b1e7984 */ /* 0x000fe40000000a00 */
[----:B--2---:R-:W-:-:S02]  /*0510*/  DFMA R10, R28, R10, R8 ;  /* 0x0000000a1c0a722b */ /* 0x004fc40000000008 */
[----:B------:R-:W1:Y:S06]  /*0520*/  LDS.64 R28, [R27+-0x180] ;  /* 0xfffe80001b1c7984 */ /* 0x000e6c0000000a00 */
[----:B0-----:R-:W-:Y:S02]  /*0530*/  DFMA R12, R12, R32, R10 ;  /* 0x000000200c0c722b */ /* 0x001fe4000000000a */
[----:B------:R-:W0:Y:S04]  /*0540*/  LDS.128 R8, [R24+-0x10] ;  /* 0xfffff00018087984 */ /* 0x000e280000000c00 */
[----:B------:R-:W-:Y:S02]  /*0550*/  LDS.64 R32, [R27] ;  /* 0x000000001b207984 */ /* 0x000fe40000000a00 */
[----:B-1----:R-:W-:-:S02]  /*0560*/  DFMA R14, R28, R14, R12 ;  /* 0x0000000e1c0e722b */ /* 0x002fc4000000000c */
[----:B------:R-:W1:Y:S06]  /*0570*/  LDS.64 R28, [R27+-0x80] ;  /* 0xffff80001b1c7984 */ /* 0x000e6c0000000a00 */
[----:B0-----:R-:W-:Y:S02]  /*0580*/  DFMA R8, R8, R30, R14 ;  /* 0x0000001e0808722b */ /* 0x001fe4000000000e */
[----:B------:R-:W0:Y:S04]  /*0590*/  LDS.128 R12, [R24] ;  /* 0x00000000180c7984 */ /* 0x000e280000000c00 */
[----:B------:R-:W-:Y:S02]  /*05a0*/  LDS.64 R30, [R27+0x100] ;  /* 0x000100001b1e7984 */ /* 0x000fe40000000a00 */
[----:B-1----:R-:W-:-:S02]  /*05b0*/  DFMA R10, R28, R10, R8 ;  /* 0x0000000a1c0a722b */ /* 0x002fc40000000008 */
[----:B------:R-:W1:Y:S06]  /*05c0*/  LDS.64 R28, [R27+0x80] ;  /* 0x000080001b1c7984 */ /* 0x000e6c0000000a00 */
[----:B0-----:R-:W-:Y:S02]  /*05d0*/  DFMA R12, R12, R32, R10 ;  /* 0x000000200c0c722b */ /* 0x001fe4000000000a */
[----:B------:R-:W0:Y:S04]  /*05e0*/  LDS.128 R8, [R24+0x10] ;  /* 0x0000100018087984 */ /* 0x000e280000000c00 */
[----:B------:R-:W-:Y:S02]  /*05f0*/  LDS.64 R32, [R27+0x200] ;  /* 0x000200001b207984 */ /* 0x000fe40000000a00 */
[----:B-1----:R-:W-:-:S02]  /*0600*/  DFMA R14, R28, R14, R12 ;  /* 0x0000000e1c0e722b */ /* 0x002fc4000000000c */
[----:B------:R-:W1:Y:S06]  /*0610*/  LDS.64 R28, [R27+0x180] ;  /* 0x000180001b1c7984 */ /* 0x000e6c0000000a00 */
[----:B0-----:R-:W-:Y:S02]  /*0620*/  DFMA R8, R8, R30, R14 ;  /* 0x0000001e0808722b */ /* 0x001fe4000000000e */
[----:B------:R-:W0:Y:S04]  /*0630*/  LDS.128 R12, [R24+0x20] ;  /* 0x00002000180c7984 */ /* 0x000e280000000c00 */
[----:B------:R-:W2:Y:S02]  /*0640*/  LDS.64 R30, [R27+0x280] ;  /* 0x000280001b1e7984 */ /* 0x000ea40000000a00 */
[----:B-1----:R-:W-:-:S02]  /*0650*/  DFMA R10, R28, R10, R8 ;  /* 0x0000000a1c0a722b */ /* 0x002fc40000000008 */
[----:B------:R-:W-:Y:S06]  /*0660*/  LDS.64 R28, [R27+0x300] ;  /* 0x000300001b1c7984 */ /* 0x000fec0000000a00 */
[----:B0-----:R-:W-:Y:S02]  /*0670*/  DFMA R32, R12, R32, R10 ;  /* 0x000000200c20722b */ /* 0x001fe4000000000a */
[----:B------:R0:W1:Y:S04]  /*0680*/  LDS.128 R8, [R24+0x30] ;  /* 0x0000300018087984 */ /* 0x0000680000000c00 */
[----:B------:R3:W4:Y:S02]  /*0690*/  LDS.64 R12, [R27+0x380] ;  /* 0x000380001b0c7984 */ /* 0x0007240000000a00 */
[----:B--2---:R-:W-:Y:S01]  /*06a0*/  DFMA R14, R30, R14, R32 ;  /* 0x0000000e1e0e722b */ /* 0x004fe20000000020 */
[----:B0-----:R-:W-:-:S02]  /*06b0*/  VIADD R24, R24, 0x80 ;  /* 0x0000008018187836 */ /* 0x001fc40000000000 */
[----:B---3--:R-:W-:-:S05]  /*06c0*/  VIADD R27, R27, 0x800 ;  /* 0x000008001b1b7836 */ /* 0x008fca0000000000 */
[----:B-1----:R-:W-:-:S08]  /*06d0*/  DFMA R28, R8, R28, R14 ;  /* 0x0000001c081c722b */ /* 0x002fd0000000000e */
[----:B----4-:R-:W-:Y:S01]  /*06e0*/  DFMA R28, R12, R10, R28 ;  /* 0x0000000a0c1c722b */ /* 0x010fe2000000001c */
[----:B------:R-:W-:Y:S10]  /*06f0*/  @P0 BRA `(.L_x_2) ;  /* 0xfffffffc004c0947 */ /* 0x000ff4000383ffff */
.L_x_1:
[----:B------:R-:W-:-:S13]  /*0700*/  ISETP.NE.AND P0, PT, R18, RZ, PT ;  /* 0x000000ff1200720c */ /* 0x000fda0003f05270 */
[----:B------:R-:W-:Y:S05]  /*0710*/  @!P0 BRA `(.L_x_3) ;  /* 0x0000000000ec8947 */ /* 0x000fea0003800000 */
[----:B------:R-:W-:Y:S01]  /*0720*/  VIADD R8, R18, 0xffffffff ;  /* 0xffffffff12087836 */ /* 0x000fe20000000000 */
[----:B------:R-:W-:-:S04]  /*0730*/  ISETP.NE.AND P1, PT, R17, RZ, PT ;  /* 0x000000ff1100720c */ /* 0x000fc80003f25270 */
[----:B------:R-:W-:-:S13]  /*0740*/  ISETP.GE.U32.AND P0, PT, R8, 0x7, PT ;  /* 0x000000070800780c */ /* 0x000fda0003f06070 */
[----:B------:R-:W-:Y:S05]  /*0750*/  @!P0 BRA `(.L_x_4) ;  /* 0x00000000005c8947 */ /* 0x000fea0003800000 */
[C---:B------:R-:W-:Y:S01]  /*0760*/  LEA R24, R22.reuse, R19, 0x7 ;  /* 0x0000001316187211 */ /* 0x040fe200078e38ff */
[C---:B------:R-:W-:Y:S02]  /*0770*/  IMAD R30, R22.reuse, 0x8, R21 ;  /* 0x00000008161e7824 */ /* 0x040fe400078e0215 */
[----:B------:R-:W-:Y:S02]  /*0780*/  VIADD R22, R22, 0x8 ;  /* 0x0000000816167836 */ /* 0x000fe40000000000 */
[----:B------:R-:W-:Y:S04]  /*0790*/  LDS.64 R32, [R24] ;  /* 0x0000000018207984 */ /* 0x000fe80000000a00 */
[----:B0-----:R-:W0:Y:S04]  /*07a0*/  LDS.128 R12, [R30] ;  /* 0x000000001e0c7984 */ /* 0x001e280000000c00 */
[----:B------:R-:W1:Y:S04]  /*07b0*/  LDS.64 R34, [R24+0x80] ;  /* 0x0000800018227984 */ /* 0x000e680000000a00 */
[----:B------:R-:W-:Y:S04]  /*07c0*/  LDS.64 R26, [R24+0x100] ;  /* 0x00010000181a7984 */ /* 0x000fe80000000a00 */
[----:B------:R-:W2:Y:S04]  /*07d0*/  LDS.128 R8, [R30+0x10] ;  /* 0x000010001e087984 */ /* 0x000ea80000000c00 */
[----:B------:R-:W-:Y:S01]  /*07e0*/  LDS.64 R36, [R24+0x380] ;  /* 0x0003800018247984 */ /* 0x000fe20000000a00 */
[----:B0-----:R-:W-:-:S03]  /*07f0*/  DFMA R12, R12, R32, R28 ;  /* 0x000000200c0c722b */ /* 0x001fc6000000001c */
[----:B------:R-:W0:Y:S04]  /*0800*/  LDS.64 R32, [R24+0x180] ;  /* 0x0001800018207984 */ /* 0x000e280000000a00 */
[----:B------:R-:W-:Y:S01]  /*0810*/  LDS.64 R28, [R24+0x200] ;  /* 0x00020000181c7984 */ /* 0x000fe20000000a00 */
[----:B-1----:R-:W-:-:S03]  /*0820*/  DFMA R34, R34, R14, R12 ;  /* 0x0000000e2222722b */ /* 0x002fc6000000000c */
[----:B------:R-:W1:Y:S05]  /*0830*/  LDS.128 R12, [R30+0x20] ;  /* 0x000020001e0c7984 */ /* 0x000e6a0000000c00 */
[----:B--2---:R-:W-:Y:S01]  /*0840*/  DFMA R34, R8, R26, R34 ;  /* 0x0000001a0822722b */ /* 0x004fe20000000022 */
[----:B------:R-:W2:Y:S07]  /*0850*/  LDS.64 R26, [R24+0x280] ;  /* 0x00028000181a7984 */ /* 0x000eae0000000a00 */
[----:B0-----:R-:W-:Y:S01]  /*0860*/  DFMA R34, R32, R10, R34 ;  /* 0x0000000a2022722b */ /* 0x001fe20000000022 */
[----:B------:R-:W-:Y:S04]  /*0870*/  LDS.64 R32, [R24+0x300] ;  /* 0x0003000018207984 */ /* 0x000fe80000000a00 */
[----:B------:R-:W0:Y:S03]  /*0880*/  LDS.128 R8, [R30+0x30] ;  /* 0x000030001e087984 */ /* 0x000e260000000c00 */
[----:B-1----:R-:W-:-:S08]  /*0890*/  DFMA R12, R12, R28, R34 ;  /* 0x0000001c0c0c722b */ /* 0x002fd00000000022 */
[----:B--2---:R-:W-:-:S08]  /*08a0*/  DFMA R12, R26, R14, R12 ;  /* 0x0000000e1a0c722b */ /* 0x004fd0000000000c */
[----:B0-----:R-:W-:-:S08]  /*08b0*/  DFMA R8, R8, R32, R12 ;  /* 0x000000200808722b */ /* 0x001fd0000000000c */
[----:B------:R-:W-:-:S11]  /*08c0*/  DFMA R28, R36, R10, R8 ;  /* 0x0000000a241c722b */ /* 0x000fd60000000008 */
.L_x_4:
        /* <DEDUP_REMOVED lines=13> */
[----:B------:R-:W3:Y:S01]  /*09a0*/  LDS.64 R26, [R36+0x180] ;  /* 0x00018000241a7984 */ /* 0x000ee20000000a00 */
[----:B0-----:R-:W-:-:S08]  /*09b0*/  DFMA R8, R8, R34, R28 ;  /* 0x000000220808722b */ /* 0x001fd0000000001c */
[----:B-1----:R-:W-:-:S08]  /*09c0*/  DFMA R8, R32, R10, R8 ;  /* 0x0000000a2008722b */ /* 0x002fd00000000008 */
[----:B--2---:R-:W-:-:S08]  /*09d0*/  DFMA R8, R12, R30, R8 ;  /* 0x0000001e0c08722b */ /* 0x004fd00000000008 */
[----:B---3--:R-:W-:-:S11]  /*09e0*/  DFMA R28, R26, R14, R8 ;  /* 0x0000000e1a1c722b */ /* 0x008fd60000000008 */
.L_x_5:
[----:B------:R-:W-:Y:S05]  /*09f0*/  @!P1 BRA `(.L_x_3) ;  /* 0x0000000000349947 */ /* 0x000fea0003800000 */
[C---:B------:R-:W-:Y:S01]  /*0a00*/  IMAD R24, R22.reuse, 0x80, R19 ;  /* 0x0000008016187824 */ /* 0x040fe200078e0213 */
[----:B------:R-:W-:Y:S02]  /*0a10*/  LEA R22, R22, R21, 0x3 ;  /* 0x0000001516167211 */ /* 0x000fe400078e18ff */
[----:B------:R-:W-:Y:S02]  /*0a20*/  ISETP.NE.AND P0, PT, R16, 0x1, PT ;  /* 0x000000011000780c */ /* 0x000fe40003f05270 */
[----:B------:R-:W-:Y:S04]  /*0a30*/  LDS.64 R12, [R24] ;  /* 0x00000000180c7984 */ /* 0x000fe80000000a00 */
[----:B0-----:R-:W0:Y:S02]  /*0a40*/  LDS.128 R8, [R22] ;  /* 0x0000000016087984 */ /* 0x001e240000000c00 */
[----:B0-----:R-:W-:-:S05]  /*0a50*/  DFMA R28, R8, R12, R28 ;  /* 0x0000000c081c722b */ /* 0x001fca000000001c */
[----:B------:R-:W-:Y:S06]  /*0a60*/  @!P0 BRA `(.L_x_3) ;  /* 0x0000000000188947 */ /* 0x000fec0003800000 */
[----:B------:R-:W-:Y:S01]  /*0a70*/  ISETP.NE.AND P0, PT, R16, 0x2, PT ;  /* 0x000000021000780c */ /* 0x000fe20003f05270 */
[----:B------:R-:W0:-:S12]  /*0a80*/  LDS.64 R14, [R24+0x80] ;  /* 0x00008000180e7984 */ /* 0x000e180000000a00 */
[----:B------:R-:W-:Y:S04]  /*0a90*/  @P0 LDS.64 R12, [R22+0x10] ;  /* 0x00001000160c0984 */ /* 0x000fe80000000a00 */
[----:B------:R-:W1:Y:S01]  /*0aa0*/  @P0 LDS.64 R8, [R24+0x100] ;  /* 0x0001000018080984 */ /* 0x000e620000000a00 */
[----:B0-----:R-:W-:-:S08]  /*0ab0*/  DFMA R28, R14, R10, R28 ;  /* 0x0000000a0e1c722b */ /* 0x001fd0000000001c */
[----:B-1----:R-:W-:-:S11]  /*0ac0*/  @P0 DFMA R28, R12, R8, R28 ;  /* 0x000000080c1c022b */ /* 0x002fd6000000001c */
.L_x_3:
[----:B------:R-:W-:Y:S01]  /*0ad0*/  IMAD.IADD R5, R0, 0x1, R5 ;  /* 0x0000000100057824 */ /* 0x000fe200078e0205 */
[----:B------:R-:W-:Y:S01]  /*0ae0*/  BAR.SYNC.DEFER_BLOCKING 0x0 ;  /* 0x0000000000007b1d */ /* 0x000fe20000010000 */
[----:B------:R-:W-:Y:S01]  /*0af0*/  UIADD3 UR4, UPT, UPT, UR4, 0x1, URZ ;  /* 0x0000000104047890 */ /* 0x000fe2000fffe0ff */
[----:B------:R-:W-:Y:S02]  /*0b00*/  IMAD.IADD R6, R25, 0x1, R6 ;  /* 0x0000000119067824 */ /* 0x000fe400078e0206 */
[----:B------:R-:W-:-:S13]  /*0b10*/  ISETP.GE.AND P0, PT, R5, R4, PT ;  /* 0x000000040500720c */ /* 0x000fda0003f06270 */
[----:B------:R-:W-:Y:S05]  /*0b20*/  @!P0 BRA `(.L_x_6) ;  /* 0xfffffff400ac8947 */ /* 0x000fea000383ffff */
.L_x_0:
[----:B------:R-:W-:Y:S01]  /*0b30*/  IMAD R5, R0, UR7, R3 ;  /* 0x0000000700057c24 */ /* 0x000fe2000f8e0203 */
[----:B------:R-:W-:-:S04]  /*0b40*/  IADD3 R2, PT, PT, R23, R2, RZ ;  /* 0x0000000217027210 */ /* 0x000fc80007ffe0ff */
[----:B------:R-:W-:-:S04]  /*0b50*/  VIMNMX.U32 R0, PT, PT, R5, R2, !PT ;  /* 0x0000000205007248 */ /* 0x000fc80007fe0000 */
[----:B------:R-:W-:-:S13]  /*0b60*/  ISETP.GE.U32.AND P0, PT, R0, UR10, PT ;  /* 0x0000000a00007c0c */ /* 0x000fda000bf06070 */
[----:B------:R-:W-:Y:S05]  /*0b70*/  @P0 EXIT ;  /* 0x000000000000094d */ /* 0x000fea0003800000 */
[----:B------:R-:W1:Y:S01]  /*0b80*/  LDC.64 R4, c[0x0][0x3a8] ;  /* 0x0000ea00ff047b82 */ /* 0x000e620000000a00 */
[----:B------:R-:W-:Y:S01]  /*0b90*/  IMAD R2, R3, UR10, R2 ;  /* 0x0000000a03027c24 */ /* 0x000fe2000f8e0202 */
[----:B------:R-:W2:Y:S01]  /*0ba0*/  LDCU.64 UR4, c[0x0][0x388] ;  /* 0x00007100ff0477ac */ /* 0x000ea20008000a00 */
[----:B------:R-:W-:-:S04]  /*0bb0*/  IMAD R3, R25, UR7, RZ ;  /* 0x0000000719037c24 */ /* 0x000fc8000f8e02ff */
[----:B------:R-:W-:Y:S01]  /*0bc0*/  IMAD.IADD R3, R3, 0x1, R2 ;  /* 0x0000000103037824 */ /* 0x000fe200078e0202 */
[----:B------:R-:W3:Y:S03]  /*0bd0*/  LDC.64 R6, c[0x0][0x3a0] ;  /* 0x0000e800ff067b82 */ /* 0x000ee60000000a00 */
[----:B-1----:R-:W-:-:S05]  /*0be0*/  IMAD.WIDE R2, R3, 0x8, R4 ;  /* 0x0000000803027825 */ /* 0x002fca00078e0204 */
[----:B------:R-:W3:Y:S02]  /*0bf0*/  LDG.E.64 R4, desc[UR8][R2.64] ;  /* 0x0000000802047981 */ /* 0x000ee4000c1e1b00 */
[----:B---3--:R-:W-:-:S08]  /*0c00*/  DMUL R4, R4, R6 ;  /* 0x0000000604047228 */ /* 0x008fd00000000000 */
[----:B--2---:R-:W-:-:S07]  /*0c10*/  DFMA R4, R28, UR4, R4 ;  /* 0x000000041c047c2b */ /* 0x004fce0008000004 */
[----:B------:R-:W-:Y:S01]  /*0c20*/  STG.E.64 desc[UR8][R2.64], R4 ;  /* 0x0000000402007986 */ /* 0x000fe2000c101b08 */
[----:B------:R-:W-:Y:S05]  /*0c30*/  EXIT ;  /* 0x000000000000794d */ /* 0x000fea0003800000 */
.L_x_7:
[----:B------:R-:W-:-:S00]  /*0c40*/  BRA `(.L_x_7) ;  /* 0xfffffffc00fc7947 */ /* 0x000fc0000383ffff */
[----:B------:R-:W-:-:S00]  /*0c50*/  NOP ;  /* 0x0000000000007918 */ /* 0x000fc00000000000 */
        /* <DEDUP_REMOVED lines=10> */
.L_x_19:


//--------------------- .text._Z13GoldChkKernelPdS_i --------------------------
	.section	.text._Z13GoldChkKernelPdS_i,"ax",@progbits
	.align	128
        .global         _Z13GoldChkKernelPdS_i
        .type           _Z13GoldChkKernelPdS_i,@function
        .size           _Z13GoldChkKernelPdS_i,(.L_x_18 - _Z13GoldChkKernelPdS_i)
        .other          _Z13GoldChkKernelPdS_i,@"STO_CUDA_ENTRY STV_DEFAULT"
_Z13GoldChkKernelPdS_i:
.text._Z13GoldChkKernelPdS_i:
[----:B------:R-:W-:Y:S01]  /*0000*/  LDC R1, c[0x0][0x37c] ;  /* 0x0000df00ff017b82 */ /* 0x000fe20000000800 */
[----:B------:R-:W0:Y:S07]  /*0010*/  S2R R0, SR_CTAID.X ;  /* 0x0000000000007919 */ /* 0x000e2e0000002500 */
[----:B------:R-:W1:Y:S01]  /*0020*/  LDC.64 R4, c[0x0][0x380] ;  /* 0x0000e000ff047b82 */ /* 0x000e620000000a00 */
[----:B------:R-:W2:Y:S01]  /*0030*/  LDCU UR6, c[0x0][0x390] ;  /* 0x00007200ff0677ac */ /* 0x000ea20008000800 */
[----:B------:R-:W0:Y:S01]  /*0040*/  S2R R3, SR_TID.X ;  /* 0x0000000000037919 */ /* 0x000e220000002100 */
[----:B------:R-:W3:Y:S01]  /*0050*/  LDCU.64 UR4, c[0x0][0x358] ;  /* 0x00006b00ff0477ac */ /* 0x000ee20008000a00 */
[----:B------:R-:W4:Y:S04]  /*0060*/  S2R R2, SR_CTAID.Y ;  /* 0x0000000000027919 */ /* 0x000f280000002600 */
[----:B------:R-:W5:Y:S01]  /*0070*/  LDC.64 R8, c[0x0][0x388] ;  /* 0x0000e200ff087b82 */ /* 0x000f620000000a00 */
[----:B------:R-:W4:Y:S01]  /*0080*/  S2R R7, SR_TID.Y ;  /* 0x0000000000077919 */ /* 0x000f220000002200 */
[----:B0-----:R-:W-:-:S02]  /*0090*/  IMAD R0, R0, 0x10, R3 ;  /* 0x0000001000007824 */ /* 0x001fc400078e0203 */
[----:B----4-:R-:W-:-:S04]  /*00a0*/  IMAD R3, R2, 0x10, R7 ;  /* 0x0000001002037824 */ /* 0x010fc800078e0207 */
[----:B--2---:R-:W-:-:S04]  /*00b0*/  IMAD R3, R3, UR6, R0 ;  /* 0x0000000603037c24 */ /* 0x004fc8000f8e0200 */
[----:B-1----:R-:W-:-:S06]  /*00c0*/  IMAD.WIDE R4, R3, 0x8, R4 ;  /* 0x0000000803047825 */ /* 0x002fcc00078e0204 */
[----:B---3--:R-:W2:Y:S01]  /*00d0*/  LDG.E.64 R4, desc[UR4][R4.64] ;  /* 0x0000000404047981 */ /* 0x008ea2000c1e1b00 */
[----:B-----5:R-:W-:-:S06]  /*00e0*/  IMAD.WIDE R8, R3, 0x8, R8 ;  /* 0x0000000803087825 */ /* 0x020fcc00078e0208 */
[----:B------:R-:W3:Y:S01]  /*00f0*/  LDG.E.64 R8, desc[UR4][R8.64] ;  /* 0x0000000408087981 */ /* 0x000ee2000c1e1b00 */
[----:B------:R-:W-:Y:S01]  /*0100*/  IMAD.MOV.U32 R2, RZ, RZ, 0x1 ;  /* 0x00000001ff027424 */ /* 0x000fe200078e00ff */
[----:B------:R-:W-:Y:S01]  /*0110*/  BSSY.RECONVERGENT B0, `(.L_x_8) ;  /* 0x0000017000007945 */ /* 0x000fe20003800200 */
[----:B--2---:R-:W0:Y:S04]  /*0120*/  MUFU.RCP64H R3, R5 ;  /* 0x0000000500037308 */ /* 0x004e280000001800 */
[----:B0-----:R-:W-:-:S08]  /*0130*/  DFMA R6, -R4, R2, 1 ;  /* 0x3ff000000406742b */ /* 0x001fd00000000102 */
[----:B------:R-:W-:-:S08]  /*0140*/  DFMA R6, R6, R6, R6 ;  /* 0x000000060606722b */ /* 0x000fd00000000006 */
[----:B------:R-:W-:Y:S02]  /*0150*/  DFMA R2, R2, R6, R2 ;  /* 0x000000060202722b */ /* 0x000fe40000000002 */
[----:B---3--:R-:W-:-:S06]  /*0160*/  DADD R6, R4, -R8 ;  /* 0x0000000004067229 */ /* 0x008fcc0000000808 */
[----:B------:R-:W-:-:S04]  /*0170*/  DFMA R10, -R4, R2, 1 ;  /* 0x3ff00000040a742b */ /* 0x000fc80000000102 */
[----:B------:R-:W-:-:S04]  /*0180*/  FSETP.GEU.AND P1, PT, |R7|, 6.5827683646048100446e-37, PT ;  /* 0x036000000700780b */ /* 0x000fc80003f2e200 */
[----:B------:R-:W-:-:S08]  /*0190*/  DFMA R2, R2, R10, R2 ;  /* 0x0000000a0202722b */ /* 0x000fd00000000002 */
[----:B------:R-:W-:-:S08]  /*01a0*/  DMUL R10, R6, R2 ;  /* 0x00000002060a7228 */ /* 0x000fd00000000000 */
[----:B------:R-:W-:-:S08]  /*01b0*/  DFMA R12, -R4, R10, R6 ;  /* 0x0000000a040c722b */ /* 0x000fd00000000106 */
[----:B------:R-:W-:-:S10]  /*01c0*/  DFMA R2, R2, R12, R10 ;  /* 0x0000000c0202722b */ /* 0x000fd4000000000a */
[----:B------:R-:W-:-:S05]  /*01d0*/  FFMA R0, RZ, R5, R3 ;  /* 0x00000005ff007223 */ /* 0x000fca0000000003 */
[----:B------:R-:W-:-:S13]  /*01e0*/  FSETP.GT.AND P0, PT, |R0|, 1.469367938527859385e-39, PT ;  /* 0x001000000000780b */ /* 0x000fda0003f04200 */
[----:B------:R-:W-:Y:S05]  /*01f0*/  @P0 BRA P1, `(.L_x_9) ;  /* 0x0000000000200947 */ /* 0x000fea0000800000 */
[----:B------:R-:W-:Y:S01]  /*0200*/  IMAD.MOV.U32 R10, RZ, RZ, R4 ;  /* 0x000000ffff0a7224 */ /* 0x000fe200078e0004 */
[----:B------:R-:W-:Y:S01]  /*0210*/  MOV R0, 0x260 ;  /* 0x0000026000007802 */ /* 0x000fe20000000f00 */
[----:B------:R-:W-:Y:S02]  /*0220*/  IMAD.MOV.U32 R11, RZ, RZ, R5 ;  /* 0x000000ffff0b7224 */ /* 0x000fe400078e0005 */
[----:B------:R-:W-:Y:S02]  /*0230*/  IMAD.MOV.U32 R12, RZ, RZ, R6 ;  /* 0x000000ffff0c7224 */ /* 0x000fe400078e0006 */
[----:B------:R-:W-:-:S07]  /*0240*/  IMAD.MOV.U32 R13, RZ, RZ, R7 ;  /* 0x000000ffff0d7224 */ /* 0x000fce00078e0007 */
[----:B------:R-:W-:Y:S05]  /*0250*/  CALL.REL.NOINC `($__internal_0_$__cuda_sm20_div_rn_f64_full) ;  /* 0x0000000000b87944 */ /* 0x000fea0003c00000 */
[----:B------:R-:W-:Y:S02]  /*0260*/  IMAD.MOV.U32 R2, RZ, RZ, R18 ;  /* 0x000000ffff027224 */ /* 0x000fe400078e0012 */
[----:B------:R-:W-:-:S07]  /*0270*/  IMAD.MOV.U32 R3, RZ, RZ, R19 ;  /* 0x000000ffff037224 */ /* 0x000fce00078e0013 */
.L_x_9:
[----:B------:R-:W-:Y:S05]  /*0280*/  BSYNC.RECONVERGENT B0 ;  /* 0x0000000000007941 */ /* 0x000fea0003800200 */
.L_x_8:
[----:B------:R-:W0:Y:S01]  /*0290*/  MUFU.RCP64H R5, R9 ;  /* 0x0000000900057308 */ /* 0x000e220000001800 */
[----:B------:R-:W-:Y:S01]  /*02a0*/  IMAD.MOV.U32 R4, RZ, RZ, 0x1 ;  /* 0x00000001ff047424 */ /* 0x000fe200078e00ff */
[----:B------:R-:W-:Y:S01]  /*02b0*/  FSETP.GEU.AND P1, PT, |R7|, 6.5827683646048100446e-37, PT ;  /* 0x036000000700780b */ /* 0x000fe20003f2e200 */
[----:B------:R-:W-:Y:S04]  /*02c0*/  BSSY.RECONVERGENT B0, `(.L_x_10) ;  /* 0x0000014000007945 */ /* 0x000fe80003800200 */
[----:B0-----:R-:W-:-:S08]  /*02d0*/  DFMA R10, -R8, R4, 1 ;  /* 0x3ff00000080a742b */ /* 0x001fd00000000104 */
[----:B------:R-:W-:-:S08]  /*02e0*/  DFMA R10, R10, R10, R10 ;  /* 0x0000000a0a0a722b */ /* 0x000fd0000000000a */
[----:B------:R-:W-:-:S08]  /*02f0*/  DFMA R10, R4, R10, R4 ;  /* 0x0000000a040a722b */ /* 0x000fd00000000004 */
[----:B------:R-:W-:-:S08]  /*0300*/  DFMA R4, -R8, R10, 1 ;  /* 0x3ff000000804742b */ /* 0x000fd0000000010a */
        /* <DEDUP_REMOVED lines=15> */
.L_x_11:
[----:B------:R-:W-:Y:S05]  /*0400*/  BSYNC.RECONVERGENT B0 ;  /* 0x0000000000007941 */ /* 0x000fea0003800200 */
.L_x_10:
[----:B------:R-:W-:Y:S01]  /*0410*/  DSETP.MAX.AND P0, P1, |R4|, |R2|, PT ;  /* 0x400000020400722a */ /* 0x000fe2000390f200 */
[----:B------:R-:W-:Y:S01]  /*0420*/  IMAD.MOV.U32 R0, RZ, RZ, R5 ;  /* 0x000000ffff007224 */ /* 0x000fe200078e0005 */
[----:B------:R-:W-:Y:S01]  /*0430*/  UMOV UR6, 0xd9d7bdbb ;  /* 0xd9d7bdbb00067882 */ /* 0x000fe20000000000 */
[----:B------:R-:W-:Y:S01]  /*0440*/  IMAD.MOV.U32 R7, RZ, RZ, R3 ;  /* 0x000000ffff077224 */ /* 0x000fe200078e0003 */
[----:B------:R-:W-:Y:S02]  /*0450*/  UMOV UR7, 0x3ddb7cdf ;  /* 0x3ddb7cdf00077882 */ /* 0x000fe40000000000 */
[----:B------:R-:W-:Y:S02]  /*0460*/  SEL R2, R4, R2, P0 ;  /* 0x0000000204027207 */ /* 0x000fe40000000000 */
[----:B------:R-:W-:-:S06]  /*0470*/  FSEL R9, |R0|, |R7|, P0 ;  /* 0x4000000700097208 */ /* 0x000fcc0000000200 */
[----:B------:R-:W-:-:S05]  /*0480*/  @P1 LOP3.LUT R9, R7, 0x80000, RZ, 0xfc, !PT ;  /* 0x0008000007091812 */ /* 0x000fca00078efcff */
[----:B------:R-:W-:-:S06]  /*0490*/  IMAD.MOV.U32 R3, RZ, RZ, R9 ;  /* 0x000000ffff037224 */ /* 0x000fcc00078e0009 */
[----:B------:R-:W-:-:S14]  /*04a0*/  DSETP.GT.AND P0, PT, R2, UR6, PT ;  /* 0x0000000602007e2a */ /* 0x000fdc000bf04000 */
[----:B------:R-:W-:Y:S05]  /*04b0*/  @!P0 EXIT ;  /* 0x000000000000894d */ /* 0x000fea0003800000 */
[----:B------:R-:W0:Y:S01]  /*04c0*/  S2R R0, SR_LANEID ;  /* 0x0000000000007919 */ /* 0x000e220000000000 */
[----:B------:R-:W1:Y:S01]  /*04d0*/  LDC.64 R2, c[0x4][RZ] ;  /* 0x01000000ff027b82 */ /* 0x000e620000000a00 */
[----:B------:R-:W-:Y:S02]  /*04e0*/  VOTEU.ANY UR6, UPT, PT ;  /* 0x0000000000067886 */ /* 0x000fe400038e0100 */
[----:B------:R-:W-:Y:S02]  /*04f0*/  UFLO.U32 UR7, UR6 ;  /* 0x00000006000772bd */ /* 0x000fe400080e0000 */
[----:B------:R-:W1:Y:S04]  /*0500*/  POPC R5, UR6 ;  /* 0x0000000600057d09 */ /* 0x000e680008000000 */
[----:B0-----:R-:W-:-:S13]  /*0510*/  ISETP.EQ.U32.AND P0, PT, R0, UR7, PT ;  /* 0x0000000700007c0c */ /* 0x001fda000bf02070 */
[----:B-1----:R-:W-:Y:S01]  /*0520*/  @P0 REDG.E.ADD.STRONG.GPU desc[UR4][R2.64], R5 ;  /* 0x000000050200098e */ /* 0x002fe2000c12e104 */
[----:B------:R-:W-:Y:S05]  /*0530*/  EXIT ;  /* 0x000000000000794d */ /* 0x000fea0003800000 */
        .weak           $__internal_0_$__cuda_sm20_div_rn_f64_full
        .type           $__internal_0_$__cuda_sm20_div_rn_f64_full,@function
        .size           $__internal_0_$__cuda_sm20_div_rn_f64_full,(.L_x_18 - $__internal_0_$__cuda_sm20_div_rn_f64_full)
$__internal_0_$__cuda_sm20_div_rn_f64_full:
[C---:B------:R-:W-:Y:S01]  /*0540*/  FSETP.GEU.AND P0, PT, |R11|.reuse, 1.469367938527859385e-39, PT ;  /* 0x001000000b00780b */ /* 0x040fe20003f0e200 */
[----:B------:R-:W-:Y:S01]  /*0550*/  IMAD.MOV.U32 R16, RZ, RZ, 0x1 ;  /* 0x00000001ff107424 */ /* 0x000fe200078e00ff */
[----:B------:R-:W-:Y:S01]  /*0560*/  LOP3.LUT R4, R11, 0x800fffff, RZ, 0xc0, !PT ;  /* 0x800fffff0b047812 */ /* 0x000fe200078ec0ff */
[----:B------:R-:W-:Y:S01]  /*0570*/  IMAD.MOV.U32 R21, RZ, RZ, 0x1ca00000 ;  /* 0x1ca00000ff157424 */ /* 0x000fe200078e00ff */
[C---:B------:R-:W-:Y:S01]  /*0580*/  FSETP.GEU.AND P2, PT, |R13|.reuse, 1.469367938527859385e-39, PT ;  /* 0x001000000d00780b */ /* 0x040fe20003f4e200 */
[----:B------:R-:W-:Y:S01]  /*0590*/  BSSY.RECONVERGENT B1, `(.L_x_12) ;  /* 0x0000052000017945 */ /* 0x000fe20003800200 */
[----:B------:R-:W-:Y:S01]  /*05a0*/  LOP3.LUT R5, R4, 0x3ff00000, RZ, 0xfc, !PT ;  /* 0x3ff0000004057812 */ /* 0x000fe200078efcff */
[----:B------:R-:W-:Y:S01]  /*05b0*/  IMAD.MOV.U32 R4, RZ, RZ, R10 ;  /* 0x000000ffff047224 */ /* 0x000fe200078e000a */
[----:B------:R-:W-:Y:S02]  /*05c0*/  LOP3.LUT R20, R13, 0x7ff00000, RZ, 0xc0, !PT ;  /* 0x7ff000000d147812 */ /* 0x000fe400078ec0ff */
[----:B------:R-:W-:-:S03]  /*05d0*/  LOP3.LUT R23, R11, 0x7ff00000, RZ, 0xc0, !PT ;  /* 0x7ff000000b177812 */ /* 0x000fc600078ec0ff */
[----:B------:R-:W-:Y:S01]  /*05e0*/  @!P0 DMUL R4, R10, 8.98846567431157953865e+307 ;  /* 0x7fe000000a048828 */ /* 0x000fe20000000000 */
[C---:B------:R-:W-:Y:S01]  /*05f0*/  ISETP.GE.U32.AND P1, PT, R20.reuse, R23, PT ;  /* 0x000000171400720c */ /* 0x040fe20003f26070 */
[----:B------:R-:W-:Y:S02]  /*0600*/  IMAD.MOV.U32 R22, RZ, RZ, R20 ;  /* 0x000000ffff167224 */ /* 0x000fe400078e0014 */
[----:B------:R-:W-:Y:S02]  /*0610*/  @!P2 LOP3.LUT R19, R11, 0x7ff00000, RZ, 0xc0, !PT ;  /* 0x7ff000000b13a812 */ /* 0x000fe400078ec0ff */
[----:B------:R-:W0:Y:S02]  /*0620*/  MUFU.RCP64H R17, R5 ;  /* 0x0000000500117308 */ /* 0x000e240000001800 */
[----:B------:R-:W-:Y:S02]  /*0630*/  @!P2 ISETP.GE.U32.AND P3, PT, R20, R19, PT ;  /* 0x000000131400a20c */ /* 0x000fe40003f66070 */
[----:B------:R-:W-:-:S02]  /*0640*/  @!P0 LOP3.LUT R23, R5, 0x7ff00000, RZ, 0xc0, !PT ;  /* 0x7ff0000005178812 */ /* 0x000fc400078ec0ff */
[----:B------:R-:W-:-:S03]  /*0650*/  @!P2 SEL R19, R21, 0x63400000, !P3 ;  /* 0x634000001513a807 */ /* 0x000fc60005800000 */
[----:B------:R-:W-:Y:S01]  /*0660*/  VIADD R27, R23, 0xffffffff ;  /* 0xffffffff171b7836 */ /* 0x000fe20000000000 */
[----:B------:R-:W-:-:S04]  /*0670*/  @!P2 LOP3.LUT R24, R19, 0x80000000, R13, 0xf8, !PT ;  /* 0x800000001318a812 */ /* 0x000fc800078ef80d */
[----:B------:R-:W-:Y:S01]  /*0680*/  @!P2 LOP3.LUT R25, R24, 0x100000, RZ, 0xfc, !PT ;  /* 0x001000001819a812 */ /* 0x000fe200078efcff */
[----:B------:R-:W-:Y:S01]  /*0690*/  @!P2 IMAD.MOV.U32 R24, RZ, RZ, RZ ;  /* 0x000000ffff18a224 */ /* 0x000fe200078e00ff */
[----:B0-----:R-:W-:-:S08]  /*06a0*/  DFMA R14, R16, -R4, 1 ;  /* 0x3ff00000100e742b */ /* 0x001fd00000000804 */
[----:B------:R-:W-:-:S08]  /*06b0*/  DFMA R14, R14, R14, R14 ;  /* 0x0000000e0e0e722b */ /* 0x000fd0000000000e */
[----:B------:R-:W-:Y:S01]  /*06c0*/  DFMA R16, R16, R14, R16 ;  /* 0x0000000e1010722b */ /* 0x000fe20000000010 */
[----:B------:R-:W-:Y:S01]  /*06d0*/  SEL R15, R21, 0x63400000, !P1 ;  /* 0x63400000150f7807 */ /* 0x000fe20004800000 */
[----:B------:R-:W-:-:S03]  /*06e0*/  IMAD.MOV.U32 R14, RZ, RZ, R12 ;  /* 0x000000ffff0e7224 */ /* 0x000fc600078e000c */
[----:B------:R-:W-:-:S03]  /*06f0*/  LOP3.LUT R15, R15, 0x800fffff, R13, 0xf8, !PT ;  /* 0x800fffff0f0f7812 */ /* 0x000fc600078ef80d */
[----:B------:R-:W-:-:S03]  /*0700*/  DFMA R18, R16, -R4, 1 ;  /* 0x3ff000001012742b */ /* 0x000fc60000000804 */
[----:B------:R-:W-:-:S05]  /*0710*/  @!P2 DFMA R14, R14, 2, -R24 ;  /* 0x400000000e0ea82b */ /* 0x000fca0000000818 */
[----:B------:R-:W-:-:S05]  /*0720*/  DFMA R16, R16, R18, R16 ;  /* 0x000000121010722b */ /* 0x000fca0000000010 */
[----:B------:R-:W-:-:S03]  /*0730*/  @!P2 LOP3.LUT R22, R15, 0x7ff00000, RZ, 0xc0, !PT ;  /* 0x7ff000000f16a812 */ /* 0x000fc600078ec0ff */
[----:B------:R-:W-:Y:S02]  /*0740*/  DMUL R18, R16, R14 ;  /* 0x0000000e10127228 */ /* 0x000fe40000000000 */
[----:B------:R-:W-:-:S05]  /*0750*/  VIADD R26, R22, 0xffffffff ;  /* 0xffffffff161a7836 */ /* 0x000fca0000000000 */
[----:B------:R-:W-:Y:S01]  /*0760*/  ISETP.GT.U32.AND P0, PT, R26, 0x7feffffe, PT ;  /* 0x7feffffe1a00780c */ /* 0x000fe20003f04070 */
[----:B------:R-:W-:-:S03]  /*0770*/  DFMA R24, R18, -R4, R14 ;  /* 0x800000041218722b */ /* 0x000fc6000000000e */
[----:B------:R-:W-:-:S05]  /*0780*/  ISETP.GT.U32.OR P0, PT, R27, 0x7feffffe, P0 ;  /* 0x7feffffe1b00780c */ /* 0x000fca0000704470 */
[----:B------:R-:W-:-:S08]  /*0790*/  DFMA R16, R16, R24, R18 ;  /* 0x000000181010722b */ /* 0x000fd00000000012 */
[----:B------:R-:W-:Y:S05]  /*07a0*/  @P0 BRA `(.L_x_13) ;  /* 0x00000000006c0947 */ /* 0x000fea0003800000 */
[----:B------:R-:W-:-:S04]  /*07b0*/  LOP3.LUT R13, R11, 0x7ff00000, RZ, 0xc0, !PT ;  /* 0x7ff000000b0d7812 */ /* 0x000fc800078ec0ff */
[CC--:B------:R-:W-:Y:S02]  /*07c0*/  VIADDMNMX R12, R20.reuse, -R13.reuse, 0xb9600000, !PT ;  /* 0xb9600000140c7446 */ /* 0x0c0fe4000780090d */
[----:B------:R-:W-:Y:S01]  /*07d0*/  ISETP.GE.U32.AND P0, PT, R20, R13, PT ;  /* 0x0000000d1400720c */ /* 0x000fe20003f06070 */
[----:B------:R-:W-:Y:S01]  /*07e0*/  IMAD.MOV.U32 R20, RZ, RZ, RZ ;  /* 0x000000ffff147224 */ /* 0x000fe200078e00ff */
[----:B------:R-:W-:Y:S02]  /*07f0*/  VIMNMX R12, PT, PT, R12, 0x46a00000, PT ;  /* 0x46a000000c0c7848 */ /* 0x000fe40003fe0100 */
[----:B------:R-:W-:-:S05]  /*0800*/  SEL R21, R21, 0x63400000, !P0 ;  /* 0x6340000015157807 */ /* 0x000fca0004000000 */
[----:B------:R-:W-:-:S04]  /*0810*/  IMAD.IADD R12, R12, 0x1, -R21 ;  /* 0x000000010c0c7824 */ /* 0x000fc800078e0a15 */
[----:B------:R-:W-:-:S06]  /*0820*/  VIADD R21, R12, 0x7fe00000 ;  /* 0x7fe000000c157836 */ /* 0x000fcc0000000000 */
[----:B------:R-:W-:-:S10]  /*0830*/  DMUL R18, R16, R20 ;  /* 0x0000001410127228 */ /* 0x000fd40000000000 */
[----:B------:R-:W-:-:S13]  /*0840*/  FSETP.GTU.AND P0, PT, |R19|, 1.469367938527859385e-39, PT ;  /* 0x001000001300780b */ /* 0x000fda0003f0c200 */
[----:B------:R-:W-:Y:S05]  /*0850*/  @P0 BRA `(.L_x_14) ;  /* 0x0000000000940947 */ /* 0x000fea0003800000 */
[----:B------:R-:W-:Y:S01]  /*0860*/  DFMA R4, R16, -R4, R14 ;  /* 0x800000041004722b */ /* 0x000fe2000000000e */
[----:B------:R-:W-:-:S09]  /*0870*/  IMAD.MOV.U32 R20, RZ, RZ, RZ ;  /* 0x000000ffff147224 */ /* 0x000fd200078e00ff */
[C---:B------:R-:W-:Y:S02]  /*0880*/  FSETP.NEU.AND P0, PT, R5.reuse, RZ, PT ;  /* 0x000000ff0500720b */ /* 0x040fe40003f0d000 */
[----:B------:R-:W-:-:S04]  /*0890*/  LOP3.LUT R11, R5, 0x80000000, R11, 0x48, !PT ;  /* 0x80000000050b7812 */ /* 0x000fc800078e480b */
[----:B------:R-:W-:-:S07]  /*08a0*/  LOP3.LUT R21, R11, R21, RZ, 0xfc, !PT ;  /* 0x000000150b157212 */ /* 0x000fce00078efcff */
[----:B------:R-:W-:Y:S05]  /*08b0*/  @!P0 BRA `(.L_x_14) ;  /* 0x00000000007c8947 */ /* 0x000fea0003800000 */
[----:B------:R-:W-:Y:S02]  /*08c0*/  IMAD.MOV R5, RZ, RZ, -R12 ;  /* 0x000000ffff057224 */ /* 0x000fe400078e0a0c */
[----:B------:R-:W-:-:S06]  /*08d0*/  IMAD.MOV.U32 R4, RZ, RZ, RZ ;  /* 0x000000ffff047224 */ /* 0x000fcc00078e00ff */
[----:B------:R-:W-:Y:S02]  /*08e0*/  DFMA R4, R18, -R4, R16 ;  /* 0x800000041204722b */ /* 0x000fe40000000010 */
[----:B------:R-:W-:-:S04]  /*08f0*/  DMUL.RP R16, R16, R20 ;  /* 0x0000001410107228 */ /* 0x000fc80000008000 */
[----:B------:R-:W-:-:S04]  /*0900*/  IADD3 R4, PT, PT, -R12, -0x43300000, RZ ;  /* 0xbcd000000c047810 */ /* 0x000fc80007ffe1ff */
[----:B------:R-:W-:Y:S02]  /*0910*/  FSETP.NEU.AND P0, PT, |R5|, R4, PT ;  /* 0x000000040500720b */ /* 0x000fe40003f0d200 */
[----:B------:R-:W-:Y:S02]  /*0920*/  LOP3.LUT R11, R17, R11, RZ, 0x3c, !PT ;  /* 0x0000000b110b7212 */ /* 0x000fe400078e3cff */
[----:B------:R-:W-:Y:S02]  /*0930*/  FSEL R18, R16, R18, !P0 ;  /* 0x0000001210127208 */ /* 0x000fe40004000000 */
[----:B------:R-:W-:Y:S01]  /*0940*/  FSEL R19, R11, R19, !P0 ;  /* 0x000000130b137208 */ /* 0x000fe20004000000 */
[----:B------:R-:W-:Y:S06]  /*0950*/  BRA `(.L_x_14) ;  /* 0x0000000000547947 */ /* 0x000fec0003800000 */
.L_x_13:
[----:B------:R-:W-:-:S14]  /*0960*/  DSETP.NAN.AND P0, PT, R12, R12, PT ;  /* 0x0000000c0c00722a */ /* 0x000fdc0003f08000 */
[----:B------:R-:W-:Y:S05]  /*0970*/  @P0 BRA `(.L_x_15) ;  /* 0x0000000000440947 */ /* 0x000fea0003800000 */
[----:B------:R-:W-:-:S14]  /*0980*/  DSETP.NAN.AND P0, PT, R10, R10, PT ;  /* 0x0000000a0a00722a */ /* 0x000fdc0003f08000 */
[----:B------:R-:W-:Y:S05]  /*0990*/  @P0 BRA `(.L_x_16) ;  /* 0x0000000000300947 */ /* 0x000fea0003800000 */
[----:B------:R-:W-:Y:S01]  /*09a0*/  ISETP.NE.AND P0, PT, R22, R23, PT ;  /* 0x000000171600720c */ /* 0x000fe20003f05270 */
[----:B------:R-:W-:Y:S02]  /*09b0*/  IMAD.MOV.U32 R18, RZ, RZ, 0x0 ;  /* 0x00000000ff127424 */ /* 0x000fe400078e00ff */
[----:B------:R-:W-:-:S10]  /*09c0*/  IMAD.MOV.U32 R19, RZ, RZ, -0x80000 ;  /* 0xfff80000ff137424 */ /* 0x000fd400078e00ff */
[----:B------:R-:W-:Y:S05]  /*09d0*/  @!P0 BRA `(.L_x_14) ;  /* 0x0000000000348947 */ /* 0x000fea0003800000 */
[----:B------:R-:W-:Y:S02]  /*09e0*/  ISETP.NE.AND P0, PT, R22, 0x7ff00000, PT ;  /* 0x7ff000001600780c */ /* 0x000fe40003f05270 */
[----:B------:R-:W-:Y:S02]  /*09f0*/  LOP3.LUT R19, R13, 0x80000000, R11, 0x48, !PT ;  /* 0x800000000d137812 */ /* 0x000fe400078e480b */
[----:B------:R-:W-:-:S13]  /*0a00*/  ISETP.EQ.OR P0, PT, R23, RZ, !P0 ;  /* 0x000000ff1700720c */ /* 0x000fda0004702670 */
[----:B------:R-:W-:Y:S01]  /*0a10*/  @P0 LOP3.LUT R4, R19, 0x7ff00000, RZ, 0xfc, !PT ;  /* 0x7ff0000013040812 */ /* 0x000fe200078efcff */
[----:B------:R-:W-:Y:S02]  /*0a20*/  @!P0 IMAD.MOV.U32 R18, RZ, RZ, RZ ;  /* 0x000000ffff128224 */ /* 0x000fe400078e00ff */
[----:B------:R-:W-:Y:S02]  /*0a30*/  @P0 IMAD.MOV.U32 R18, RZ, RZ, RZ ;  /* 0x000000ffff120224 */ /* 0x000fe400078e00ff */
[----:B------:R-:W-:Y:S01]  /*0a40*/  @P0 IMAD.MOV.U32 R19, RZ, RZ, R4 ;  /* 0x000000ffff130224 */ /* 0x000fe200078e0004 */
[----:B------:R-:W-:Y:S06]  /*0a50*/  BRA `(.L_x_14) ;  /* 0x0000000000147947 */ /* 0x000fec0003800000 */
.L_x_16:
[----:B------:R-:W-:Y:S01]  /*0a60*/  LOP3.LUT R19, R11, 0x80000, RZ, 0xfc, !PT ;  /* 0x000800000b137812 */ /* 0x000fe200078efcff */
[----:B------:R-:W-:Y:S01]  /*0a70*/  IMAD.MOV.U32 R18, RZ, RZ, R10 ;  /* 0x000000ffff127224 */ /* 0x000fe200078e000a */
[----:B------:R-:W-:Y:S06]  /*0a80*/  BRA `(.L_x_14) ;  /* 0x0000000000087947 */ /* 0x000fec0003800000 */
.L_x_15:
[----:B------:R-:W-:Y:S01]  /*0a90*/  LOP3.LUT R19, R13, 0x80000, RZ, 0xfc, !PT ;  /* 0x000800000d137812 */ /* 0x000fe200078efcff */
[----:B------:R-:W-:-:S07]  /*0aa0*/  IMAD.MOV.U32 R18, RZ, RZ, R12 ;  /* 0x000000ffff127224 */ /* 0x000fce00078e000c */
.L_x_14:
[----:B------:R-:W-:Y:S05]  /*0ab0*/  BSYNC.RECONVERGENT B1 ;  /* 0x0000000000017941 */ /* 0x000fea0003800200 */
.L_x_12:
[----:B------:R-:W-:Y:S02]  /*0ac0*/  IMAD.MOV.U32 R4, RZ, RZ, R0 ;  /* 0x000000ffff047224 */ /* 0x000fe400078e0000 */
[----:B------:R-:W-:-:S04]  /*0ad0*/  IMAD.MOV.U32 R5, RZ, RZ, 0x0 ;  /* 0x00000000ff057424 */ /* 0x000fc800078e00ff */
[----:B------:R-:W-:Y:S05]  /*0ae0*/  RET.REL.NODEC R4 `(_Z13GoldChkKernelPdS_i) ;  /* 0xfffffff404447950 */ /* 0x000fea0003c3ffff */
.L_x_17:
        /* <DEDUP_REMOVED lines=9> */
.L_x_18:


//--------------------- .nv.shared._Z16cuda_dgemm_shmemidPKdS0_dPd --------------------------
	.section	.nv.shared._Z16cuda_dgemm_shmemidPKdS0_dPd,"aw",@nobits
	.sectionflags	@""
	.align	8
.nv.shared._Z16cuda_dgemm_shmemidPKdS0_dPd:
	.zero		5120


//--------------------- .nv.shared.reserved.0     --------------------------
	.section	.nv.shared.reserved.0,"aw",@nobits
	.weak		__nv_reservedSMEM_offset_0_alias
	.size		__nv_reservedSMEM_offset_0_alias, 0, 64
	.other		__nv_reservedSMEM_offset_0_alias,@"STO_CUDA_RESERVED_SHARED STV_DEFAULT"
__nv_reservedSMEM_offset_0_alias:
	.zero		0
	.zero		64


//--------------------- .nv.global                --------------------------
	.section	.nv.global,"aw",@nobits
	.align	4
.nv.global:
	.type		kerrors,@object
	.size		kerrors,(.L_0 - kerrors)
kerrors:
	.zero		4
.L_0:


//--------------------- .nv.constant0._Z16cuda_dgemm_shmemidPKdS0_dPd --------------------------
	.section	.nv.constant0._Z16cuda_dgemm_shmemidPKdS0_dPd,"a",@progbits
	.sectionflags	@""
	.align	4
.nv.constant0._Z16cuda_dgemm_shmemidPKdS0_dPd:
	.zero		944


//--------------------- .nv.constant0._Z13GoldChkKernelPdS_i --------------------------
	.section	.nv.constant0._Z13GoldChkKernelPdS_i,"a",@progbits
	.sectionflags	@""
	.align	4
.nv.constant0._Z13GoldChkKernelPdS_i:
	.zero		916


//--------------------- SYMBOLS --------------------------

	.type		.nv.reservedSmem.offset0,@object
	.size		.nv.reservedSmem.offset0,0x4
	.type		.nv.reservedSmem.cap,@object
	.size		.nv.reservedSmem.cap,0x4
